//
// Generated by NVIDIA NVVM Compiler
//
// Compiler Build ID: CL-36424714
// Cuda compilation tools, release 13.0, V13.0.88
// Based on NVVM 20.0.0
//

.version 9.0
.target sm_100
.address_size 64

	// .globl	_Z14calc_rectanglePff
// _ZZ14calc_rectanglePffE2sm has been demoted
// _ZZ14calc_trapezoidPffE2sm has been demoted
// _ZZ12calc_simpsonPffE7sm_even has been demoted
// _ZZ12calc_simpsonPffE6sm_odd has been demoted

.visible .entry _Z14calc_rectanglePff(
	.param .u64 .ptr .align 1 _Z14calc_rectanglePff_param_0,
	.param .f32 _Z14calc_rectanglePff_param_1
)
{
	.reg .pred 	%p<11>;
	.reg .b32 	%r<47>;
	.reg .b32 	%f<87>;
	.reg .b64 	%rd<5>;
	// demoted variable
	.shared .align 4 .b8 _ZZ14calc_rectanglePffE2sm[1024];
	ld.param.u64 	%rd1, [_Z14calc_rectanglePff_param_0];
	ld.param.f32 	%f14, [_Z14calc_rectanglePff_param_1];
	mov.u32 	%r1, %ctaid.x;
	mov.u32 	%r2, %ntid.x;
	mov.u32 	%r3, %tid.x;
	mad.lo.s32 	%r4, %r1, %r2, %r3;
	setp.gt.s32 	%p1, %r4, 999;
	@%p1 bra 	$L__BB0_15;
	cvt.rn.f32.s32 	%f15, %r4;
	add.f32 	%f16, %f15, 0f3F000000;
	fma.rn.f32 	%f17, %f14, %f16, 0f00000000;
	sqrt.rn.f32 	%f18, %f17;
	shl.b32 	%r25, %r3, 2;
	mov.u32 	%r26, _ZZ14calc_rectanglePffE2sm;
	add.s32 	%r27, %r26, %r25;
	st.shared.f32 	[%r27], %f18;
	bar.sync 	0;
	setp.ne.s32 	%p2, %r3, 0;
	@%p2 bra 	$L__BB0_15;
	and.b32  	%r5, %r2, 15;
	setp.lt.u32 	%p3, %r2, 16;
	mov.f32 	%f86, 0f00000000;
	mov.b32 	%r43, 0;
	@%p3 bra 	$L__BB0_5;
	and.b32  	%r43, %r2, 2032;
	add.s32 	%r40, %r26, 32;
	and.b32  	%r31, %r2, -16;
	neg.s32 	%r41, %r31;
	mov.f32 	%f86, 0f00000000;
$L__BB0_4:
	.pragma "nounroll";
	ld.shared.f32 	%f22, [%r40+-32];
	add.f32 	%f23, %f86, %f22;
	ld.shared.f32 	%f24, [%r40+-28];
	add.f32 	%f25, %f23, %f24;
	ld.shared.f32 	%f26, [%r40+-24];
	add.f32 	%f27, %f25, %f26;
	ld.shared.f32 	%f28, [%r40+-20];
	add.f32 	%f29, %f27, %f28;
	ld.shared.f32 	%f30, [%r40+-16];
	add.f32 	%f31, %f29, %f30;
	ld.shared.f32 	%f32, [%r40+-12];
	add.f32 	%f33, %f31, %f32;
	ld.shared.f32 	%f34, [%r40+-8];
	add.f32 	%f35, %f33, %f34;
	ld.shared.f32 	%f36, [%r40+-4];
	add.f32 	%f37, %f35, %f36;
	ld.shared.f32 	%f38, [%r40];
	add.f32 	%f39, %f37, %f38;
	ld.shared.f32 	%f40, [%r40+4];
	add.f32 	%f41, %f39, %f40;
	ld.shared.f32 	%f42, [%r40+8];
	add.f32 	%f43, %f41, %f42;
	ld.shared.f32 	%f44, [%r40+12];
	add.f32 	%f45, %f43, %f44;
	ld.shared.f32 	%f46, [%r40+16];
	add.f32 	%f47, %f45, %f46;
	ld.shared.f32 	%f48, [%r40+20];
	add.f32 	%f49, %f47, %f48;
	ld.shared.f32 	%f50, [%r40+24];
	add.f32 	%f51, %f49, %f50;
	ld.shared.f32 	%f52, [%r40+28];
	add.f32 	%f86, %f51, %f52;
	add.s32 	%r41, %r41, 16;
	add.s32 	%r40, %r40, 64;
	setp.ne.s32 	%p4, %r41, 0;
	@%p4 bra 	$L__BB0_4;
$L__BB0_5:
	setp.eq.s32 	%p5, %r5, 0;
	@%p5 bra 	$L__BB0_14;
	and.b32  	%r13, %r2, 7;
	setp.lt.u32 	%p6, %r5, 8;
	@%p6 bra 	$L__BB0_8;
	shl.b32 	%r32, %r43, 2;
	add.s32 	%r34, %r26, %r32;
	ld.shared.f32 	%f54, [%r34];
	add.f32 	%f55, %f86, %f54;
	ld.shared.f32 	%f56, [%r34+4];
	add.f32 	%f57, %f55, %f56;
	ld.shared.f32 	%f58, [%r34+8];
	add.f32 	%f59, %f57, %f58;
	ld.shared.f32 	%f60, [%r34+12];
	add.f32 	%f61, %f59, %f60;
	ld.shared.f32 	%f62, [%r34+16];
	add.f32 	%f63, %f61, %f62;
	ld.shared.f32 	%f64, [%r34+20];
	add.f32 	%f65, %f63, %f64;
	ld.shared.f32 	%f66, [%r34+24];
	add.f32 	%f67, %f65, %f66;
	ld.shared.f32 	%f68, [%r34+28];
	add.f32 	%f86, %f67, %f68;
	add.s32 	%r43, %r43, 8;
$L__BB0_8:
	setp.eq.s32 	%p7, %r13, 0;
	@%p7 bra 	$L__BB0_14;
	and.b32  	%r16, %r2, 3;
	setp.lt.u32 	%p8, %r13, 4;
	@%p8 bra 	$L__BB0_11;
	shl.b32 	%r35, %r43, 2;
	add.s32 	%r37, %r26, %r35;
	ld.shared.f32 	%f70, [%r37];
	add.f32 	%f71, %f86, %f70;
	ld.shared.f32 	%f72, [%r37+4];
	add.f32 	%f73, %f71, %f72;
	ld.shared.f32 	%f74, [%r37+8];
	add.f32 	%f75, %f73, %f74;
	ld.shared.f32 	%f76, [%r37+12];
	add.f32 	%f86, %f75, %f76;
	add.s32 	%r43, %r43, 4;
$L__BB0_11:
	setp.eq.s32 	%p9, %r16, 0;
	@%p9 bra 	$L__BB0_14;
	shl.b32 	%r38, %r43, 2;
	add.s32 	%r46, %r26, %r38;
	neg.s32 	%r45, %r16;
$L__BB0_13:
	.pragma "nounroll";
	ld.shared.f32 	%f77, [%r46];
	add.f32 	%f86, %f86, %f77;
	add.s32 	%r46, %r46, 4;
	add.s32 	%r45, %r45, 1;
	setp.ne.s32 	%p10, %r45, 0;
	@%p10 bra 	$L__BB0_13;
$L__BB0_14:
	cvta.to.global.u64 	%rd2, %rd1;
	mul.wide.u32 	%rd3, %r1, 4;
	add.s64 	%rd4, %rd2, %rd3;
	st.global.f32 	[%rd4], %f86;
$L__BB0_15:
	ret;

}
	// .globl	_Z14calc_trapezoidPff
.visible .entry _Z14calc_trapezoidPff(
	.param .u64 .ptr .align 1 _Z14calc_trapezoidPff_param_0,
	.param .f32 _Z14calc_trapezoidPff_param_1
)
{
	.reg .pred 	%p<11>;
	.reg .b32 	%r<48>;
	.reg .b32 	%f<91>;
	.reg .b64 	%rd<5>;
	// demoted variable
	.shared .align 4 .b8 _ZZ14calc_trapezoidPffE2sm[512];
	ld.param.u64 	%rd1, [_Z14calc_trapezoidPff_param_0];
	ld.param.f32 	%f14, [_Z14calc_trapezoidPff_param_1];
	mov.u32 	%r1, %ctaid.x;
	mov.u32 	%r2, %ntid.x;
	mov.u32 	%r3, %tid.x;
	mad.lo.s32 	%r4, %r1, %r2, %r3;
	setp.gt.s32 	%p1, %r4, 999;
	@%p1 bra 	$L__BB1_15;
	cvt.rn.f32.s32 	%f15, %r4;
	fma.rn.f32 	%f16, %f14, %f15, 0f00000000;
	sqrt.rn.f32 	%f17, %f16;
	add.s32 	%r25, %r4, 1;
	cvt.rn.f32.s32 	%f18, %r25;
	fma.rn.f32 	%f19, %f14, %f18, 0f00000000;
	sqrt.rn.f32 	%f20, %f19;
	add.f32 	%f21, %f17, %f20;
	mul.f32 	%f22, %f21, 0f3F000000;
	shl.b32 	%r26, %r3, 2;
	mov.u32 	%r27, _ZZ14calc_trapezoidPffE2sm;
	add.s32 	%r28, %r27, %r26;
	st.shared.f32 	[%r28], %f22;
	bar.sync 	0;
	setp.ne.s32 	%p2, %r3, 0;
	@%p2 bra 	$L__BB1_15;
	and.b32  	%r5, %r2, 15;
	setp.lt.u32 	%p3, %r2, 16;
	mov.f32 	%f90, 0f00000000;
	mov.b32 	%r44, 0;
	@%p3 bra 	$L__BB1_5;
	and.b32  	%r44, %r2, 2032;
	add.s32 	%r41, %r27, 32;
	and.b32  	%r32, %r2, -16;
	neg.s32 	%r42, %r32;
	mov.f32 	%f90, 0f00000000;
$L__BB1_4:
	.pragma "nounroll";
	ld.shared.f32 	%f26, [%r41+-32];
	add.f32 	%f27, %f90, %f26;
	ld.shared.f32 	%f28, [%r41+-28];
	add.f32 	%f29, %f27, %f28;
	ld.shared.f32 	%f30, [%r41+-24];
	add.f32 	%f31, %f29, %f30;
	ld.shared.f32 	%f32, [%r41+-20];
	add.f32 	%f33, %f31, %f32;
	ld.shared.f32 	%f34, [%r41+-16];
	add.f32 	%f35, %f33, %f34;
	ld.shared.f32 	%f36, [%r41+-12];
	add.f32 	%f37, %f35, %f36;
	ld.shared.f32 	%f38, [%r41+-8];
	add.f32 	%f39, %f37, %f38;
	ld.shared.f32 	%f40, [%r41+-4];
	add.f32 	%f41, %f39, %f40;
	ld.shared.f32 	%f42, [%r41];
	add.f32 	%f43, %f41, %f42;
	ld.shared.f32 	%f44, [%r41+4];
	add.f32 	%f45, %f43, %f44;
	ld.shared.f32 	%f46, [%r41+8];
	add.f32 	%f47, %f45, %f46;
	ld.shared.f32 	%f48, [%r41+12];
	add.f32 	%f49, %f47, %f48;
	ld.shared.f32 	%f50, [%r41+16];
	add.f32 	%f51, %f49, %f50;
	ld.shared.f32 	%f52, [%r41+20];
	add.f32 	%f53, %f51, %f52;
	ld.shared.f32 	%f54, [%r41+24];
	add.f32 	%f55, %f53, %f54;
	ld.shared.f32 	%f56, [%r41+28];
	add.f32 	%f90, %f55, %f56;
	add.s32 	%r42, %r42, 16;
	add.s32 	%r41, %r41, 64;
	setp.ne.s32 	%p4, %r42, 0;
	@%p4 bra 	$L__BB1_4;
$L__BB1_5:
	setp.eq.s32 	%p5, %r5, 0;
	@%p5 bra 	$L__BB1_14;
	and.b32  	%r13, %r2, 7;
	setp.lt.u32 	%p6, %r5, 8;
	@%p6 bra 	$L__BB1_8;
	shl.b32 	%r33, %r44, 2;
	add.s32 	%r35, %r27, %r33;
	ld.shared.f32 	%f58, [%r35];
	add.f32 	%f59, %f90, %f58;
	ld.shared.f32 	%f60, [%r35+4];
	add.f32 	%f61, %f59, %f60;
	ld.shared.f32 	%f62, [%r35+8];
	add.f32 	%f63, %f61, %f62;
	ld.shared.f32 	%f64, [%r35+12];
	add.f32 	%f65, %f63, %f64;
	ld.shared.f32 	%f66, [%r35+16];
	add.f32 	%f67, %f65, %f66;
	ld.shared.f32 	%f68, [%r35+20];
	add.f32 	%f69, %f67, %f68;
	ld.shared.f32 	%f70, [%r35+24];
	add.f32 	%f71, %f69, %f70;
	ld.shared.f32 	%f72, [%r35+28];
	add.f32 	%f90, %f71, %f72;
	add.s32 	%r44, %r44, 8;
$L__BB1_8:
	setp.eq.s32 	%p7, %r13, 0;
	@%p7 bra 	$L__BB1_14;
	and.b32  	%r16, %r2, 3;
	setp.lt.u32 	%p8, %r13, 4;
	@%p8 bra 	$L__BB1_11;
	shl.b32 	%r36, %r44, 2;
	add.s32 	%r38, %r27, %r36;
	ld.shared.f32 	%f74, [%r38];
	add.f32 	%f75, %f90, %f74;
	ld.shared.f32 	%f76, [%r38+4];
	add.f32 	%f77, %f75, %f76;
	ld.shared.f32 	%f78, [%r38+8];
	add.f32 	%f79, %f77, %f78;
	ld.shared.f32 	%f80, [%r38+12];
	add.f32 	%f90, %f79, %f80;
	add.s32 	%r44, %r44, 4;
$L__BB1_11:
	setp.eq.s32 	%p9, %r16, 0;
	@%p9 bra 	$L__BB1_14;
	shl.b32 	%r39, %r44, 2;
	add.s32 	%r47, %r27, %r39;
	neg.s32 	%r46, %r16;
$L__BB1_13:
	.pragma "nounroll";
	ld.shared.f32 	%f81, [%r47];
	add.f32 	%f90, %f90, %f81;
	add.s32 	%r47, %r47, 4;
	add.s32 	%r46, %r46, 1;
	setp.ne.s32 	%p10, %r46, 0;
	@%p10 bra 	$L__BB1_13;
$L__BB1_14:
	cvta.to.global.u64 	%rd2, %rd1;
	mul.wide.u32 	%rd3, %r1, 4;
	add.s64 	%rd4, %rd2, %rd3;
	st.global.f32 	[%rd4], %f90;
$L__BB1_15:
	ret;

}
	// .globl	_Z12calc_simpsonPff
.visible .entry _Z12calc_simpsonPff(
	.param .u64 .ptr .align 1 _Z12calc_simpsonPff_param_0,
	.param .f32 _Z12calc_simpsonPff_param_1
)
{
	.reg .pred 	%p<5>;
	.reg .b32 	%r<22>;
	.reg .b32 	%f<81>;
	.reg .b64 	%rd<5>;
	// demoted variable
	.shared .align 4 .b8 _ZZ12calc_simpsonPffE7sm_even[512];
	// demoted variable
	.shared .align 4 .b8 _ZZ12calc_simpsonPffE6sm_odd[512];
	ld.param.u64 	%rd1, [_Z12calc_simpsonPff_param_0];
	ld.param.f32 	%f5, [_Z12calc_simpsonPff_param_1];
	mov.u32 	%r1, %ctaid.x;
	mov.u32 	%r8, %ntid.x;
	mov.u32 	%r2, %tid.x;
	mad.lo.s32 	%r9, %r1, %r8, %r2;
	add.s32 	%r3, %r9, 1;
	shl.b32 	%r10, %r2, 2;
	mov.u32 	%r11, _ZZ12calc_simpsonPffE7sm_even;
	add.s32 	%r4, %r11, %r10;
	mov.b32 	%r12, 0;
	st.shared.u32 	[%r4], %r12;
	mov.u32 	%r13, _ZZ12calc_simpsonPffE6sm_odd;
	add.s32 	%r5, %r13, %r10;
	st.shared.u32 	[%r5], %r12;
	setp.gt.s32 	%p1, %r3, 499;
	@%p1 bra 	$L__BB2_2;
	shl.b32 	%r14, %r3, 1;
	cvt.rn.f32.s32 	%f8, %r14;
	fma.rn.f32 	%f9, %f5, %f8, 0f00000000;
	sqrt.rn.f32 	%f10, %f9;
	st.shared.f32 	[%r4], %f10;
	add.s32 	%r15, %r14, -1;
	cvt.rn.f32.s32 	%f11, %r15;
	fma.rn.f32 	%f12, %f5, %f11, 0f00000000;
	sqrt.rn.f32 	%f13, %f12;
	st.shared.f32 	[%r5], %f13;
	bra.uni 	$L__BB2_4;
$L__BB2_2:
	setp.ne.s32 	%p2, %r3, 500;
	@%p2 bra 	$L__BB2_4;
	fma.rn.f32 	%f6, %f5, 0f4479C000, 0f00000000;
	sqrt.rn.f32 	%f7, %f6;
	st.shared.f32 	[%r5], %f7;
$L__BB2_4:
	bar.sync 	0;
	setp.ne.s32 	%p3, %r2, 0;
	@%p3 bra 	$L__BB2_8;
	mov.f32 	%f79, 0f00000000;
	mov.b32 	%r21, 32;
	mov.f32 	%f80, %f79;
$L__BB2_6:
	add.s32 	%r18, %r11, %r21;
	ld.shared.f32 	%f15, [%r18+-32];
	add.f32 	%f16, %f80, %f15;
	add.s32 	%r20, %r13, %r21;
	ld.shared.f32 	%f17, [%r20+-32];
	add.f32 	%f18, %f79, %f17;
	ld.shared.f32 	%f19, [%r18+-28];
	add.f32 	%f20, %f16, %f19;
	ld.shared.f32 	%f21, [%r20+-28];
	add.f32 	%f22, %f18, %f21;
	ld.shared.f32 	%f23, [%r18+-24];
	add.f32 	%f24, %f20, %f23;
	ld.shared.f32 	%f25, [%r20+-24];
	add.f32 	%f26, %f22, %f25;
	ld.shared.f32 	%f27, [%r18+-20];
	add.f32 	%f28, %f24, %f27;
	ld.shared.f32 	%f29, [%r20+-20];
	add.f32 	%f30, %f26, %f29;
	ld.shared.f32 	%f31, [%r18+-16];
	add.f32 	%f32, %f28, %f31;
	ld.shared.f32 	%f33, [%r20+-16];
	add.f32 	%f34, %f30, %f33;
	ld.shared.f32 	%f35, [%r18+-12];
	add.f32 	%f36, %f32, %f35;
	ld.shared.f32 	%f37, [%r20+-12];
	add.f32 	%f38, %f34, %f37;
	ld.shared.f32 	%f39, [%r18+-8];
	add.f32 	%f40, %f36, %f39;
	ld.shared.f32 	%f41, [%r20+-8];
	add.f32 	%f42, %f38, %f41;
	ld.shared.f32 	%f43, [%r18+-4];
	add.f32 	%f44, %f40, %f43;
	ld.shared.f32 	%f45, [%r20+-4];
	add.f32 	%f46, %f42, %f45;
	ld.shared.f32 	%f47, [%r18];
	add.f32 	%f48, %f44, %f47;
	ld.shared.f32 	%f49, [%r20];
	add.f32 	%f50, %f46, %f49;
	ld.shared.f32 	%f51, [%r18+4];
	add.f32 	%f52, %f48, %f51;
	ld.shared.f32 	%f53, [%r20+4];
	add.f32 	%f54, %f50, %f53;
	ld.shared.f32 	%f55, [%r18+8];
	add.f32 	%f56, %f52, %f55;
	ld.shared.f32 	%f57, [%r20+8];
	add.f32 	%f58, %f54, %f57;
	ld.shared.f32 	%f59, [%r18+12];
	add.f32 	%f60, %f56, %f59;
	ld.shared.f32 	%f61, [%r20+12];
	add.f32 	%f62, %f58, %f61;
	ld.shared.f32 	%f63, [%r18+16];
	add.f32 	%f64, %f60, %f63;
	ld.shared.f32 	%f65, [%r20+16];
	add.f32 	%f66, %f62, %f65;
	ld.shared.f32 	%f67, [%r18+20];
	add.f32 	%f68, %f64, %f67;
	ld.shared.f32 	%f69, [%r20+20];
	add.f32 	%f70, %f66, %f69;
	ld.shared.f32 	%f71, [%r18+24];
	add.f32 	%f72, %f68, %f71;
	ld.shared.f32 	%f73, [%r20+24];
	add.f32 	%f74, %f70, %f73;
	ld.shared.f32 	%f75, [%r18+28];
	add.f32 	%f80, %f72, %f75;
	ld.shared.f32 	%f76, [%r20+28];
	add.f32 	%f79, %f74, %f76;
	add.s32 	%r21, %r21, 64;
	setp.ne.s32 	%p4, %r21, 544;
	@%p4 bra 	$L__BB2_6;
	mul.f32 	%f77, %f79, 0f40800000;
	fma.rn.f32 	%f78, %f80, 0f40000000, %f77;
	cvta.to.global.u64 	%rd2, %rd1;
	mul.wide.u32 	%rd3, %r1, 4;
	add.s64 	%rd4, %rd2, %rd3;
	st.global.f32 	[%rd4], %f78;
$L__BB2_8:
	ret;

}


// ===== COMPILED SASS (sm_100) =====

	.target	sm_100

	.elftype	@"ET_EXEC"


//--------------------- .note.nv.tkinfo           --------------------------
	.section	.note.nv.tkinfo,"",@"SHT_NOTE"
	.sectionflags	@"SHF_NOTE_NV_TKINFO"
	.tkinfo
        /*0018*/ 	.word	0x00000002
        /*0030*/ 	.string	""
        /*0030*/ 	.string	"ptxas"
        /*0030*/ 	.string	"Cuda compilation tools, release 13.0, V13.0.88"
        /*0030*/ 	.string	"Build cuda_13.0.r13.0/compiler.36424714_0"
        /*0030*/ 	.string	"-arch sm_100 -m 64 "



//--------------------- .note.nv.cuinfo           --------------------------
	.section	.note.nv.cuinfo,"",@"SHT_NOTE"
	.sectionflags	@"SHF_NOTE_NV_CUINFO"
        /*0018*/ 	.short	0x0002
        /*001a*/ 	.short	0x0064
        /*001c*/ 	.short	0x0082
	.zero		2


//--------------------- .nv.info                  --------------------------
	.section	.nv.info,"",@"SHT_CUDA_INFO"
	.align	4


	//----- nvinfo : EIATTR_REGCOUNT
	.align		4
        /*0000*/ 	.byte	0x04, 0x2f
        /*0002*/ 	.short	(.L_1 - .L_0)
	.align		4
.L_0:
        /*0004*/ 	.word	index@(_Z14calc_rectanglePff)
        /*0008*/ 	.word	0x00000016


	//----- nvinfo : EIATTR_FRAME_SIZE
	.align		4
.L_1:
        /*000c*/ 	.byte	0x04, 0x11
        /*000e*/ 	.short	(.L_3 - .L_2)
	.align		4
.L_2:
        /*0010*/ 	.word	index@($__internal_2_$__cuda_sm20_sqrt_rn_f32_slowpath)
        /*0014*/ 	.word	0x00000000


	//----- nvinfo : EIATTR_FRAME_SIZE
	.align		4
.L_3:
        /*0018*/ 	.byte	0x04, 0x11
        /*001a*/ 	.short	(.L_5 - .L_4)
	.align		4
.L_4:
        /*001c*/ 	.word	index@(_Z14calc_rectanglePff)
        /*0020*/ 	.word	0x00000000


	//----- nvinfo : EIATTR_REGCOUNT
	.align		4
.L_5:
        /*0024*/ 	.byte	0x04, 0x2f
        /*0026*/ 	.short	(.L_7 - .L_6)
	.align		4
.L_6:
        /*0028*/ 	.word	index@(_Z14calc_trapezoidPff)
        /*002c*/ 	.word	0x00000016


	//----- nvinfo : EIATTR_FRAME_SIZE
	.align		4
.L_7:
        /*0030*/ 	.byte	0x04, 0x11
        /*0032*/ 	.short	(.L_9 - .L_8)
	.align		4
.L_8:
        /*0034*/ 	.word	index@($__internal_1_$__cuda_sm20_sqrt_rn_f32_slowpath)
        /*0038*/ 	.word	0x00000000


	//----- nvinfo : EIATTR_FRAME_SIZE
	.align		4
.L_9:
        /*003c*/ 	.byte	0x04, 0x11
        /*003e*/ 	.short	(.L_11 - .L_10)
	.align		4
.L_10:
        /*0040*/ 	.word	index@(_Z14calc_trapezoidPff)
        /*0044*/ 	.word	0x00000000


	//----- nvinfo : EIATTR_REGCOUNT
	.align		4
.L_11:
        /*0048*/ 	.byte	0x04, 0x2f
        /*004a*/ 	.short	(.L_13 - .L_12)
	.align		4
.L_12:
        /*004c*/ 	.word	index@(_Z12calc_simpsonPff)
        /*0050*/ 	.word	0x0000001e


	//----- nvinfo : EIATTR_FRAME_SIZE
	.align		4
.L_13:
        /*0054*/ 	.byte	0x04, 0x11
        /*0056*/ 	.short	(.L_15 - .L_14)
	.align		4
.L_14:
        /*0058*/ 	.word	index@($__internal_0_$__cuda_sm20_sqrt_rn_f32_slowpath)
        /*005c*/ 	.word	0x00000000


	//----- nvinfo : EIATTR_FRAME_SIZE
	.align		4
.L_15:
        /*0060*/ 	.byte	0x04, 0x11
        /*0062*/ 	.short	(.L_17 - .L_16)
	.align		4
.L_16:
        /*0064*/ 	.word	index@(_Z12calc_simpsonPff)
        /*0068*/ 	.word	0x00000000


	//----- nvinfo : EIATTR_MIN_STACK_SIZE
	.align		4
.L_17:
        /*006c*/ 	.byte	0x04, 0x12
        /*006e*/ 	.short	(.L_19 - .L_18)
	.align		4
.L_18:
        /*0070*/ 	.word	index@(_Z12calc_simpsonPff)
        /*0074*/ 	.word	0x00000000


	//----- nvinfo : EIATTR_MIN_STACK_SIZE
	.align		4
.L_19:
        /*0078*/ 	.byte	0x04, 0x12
        /*007a*/ 	.short	(.L_21 - .L_20)
	.align		4
.L_20:
        /*007c*/ 	.word	index@(_Z14calc_trapezoidPff)
        /*0080*/ 	.word	0x00000000


	//----- nvinfo : EIATTR_MIN_STACK_SIZE
	.align		4
.L_21:
        /*0084*/ 	.byte	0x04, 0x12
        /*0086*/ 	.short	(.L_23 - .L_22)
	.align		4
.L_22:
        /*0088*/ 	.word	index@(_Z14calc_rectanglePff)
        /*008c*/ 	.word	0x00000000
.L_23:


//--------------------- .nv.compat                --------------------------
	.section	.nv.compat,"",@"SHT_CUDA_COMPAT_INFO"
	.align	4
        /*0000*/ 	.byte	0x02, 0x09, 0x00, 0x00, 0x02, 0x02, 0x01, 0x00, 0x02, 0x05, 0x05, 0x00, 0x03, 0x07, 0x01, 0x01
        /*0010*/ 	.byte	0x02, 0x03, 0x00, 0x00, 0x02, 0x06, 0x01, 0x00, 0x04, 0x0b, 0x08, 0x00, 0x01, 0x00, 0x00, 0x00
        /*0020*/ 	.byte	0x00, 0x00, 0x00, 0x00


//--------------------- .nv.info._Z12calc_simpsonPff --------------------------
	.section	.nv.info._Z12calc_simpsonPff,"",@"SHT_CUDA_INFO"
	.sectionflags	@""
	.align	4


	//----- nvinfo : EIATTR_CUDA_API_VERSION
	.align		4
        /*0000*/ 	.byte	0x04, 0x37
        /*0002*/ 	.short	(.L_25 - .L_24)
.L_24:
        /*0004*/ 	.word	0x00000082


	//----- nvinfo : EIATTR_KPARAM_INFO
	.align		4
.L_25:
        /*0008*/ 	.byte	0x04, 0x17
        /*000a*/ 	.short	(.L_27 - .L_26)
.L_26:
        /*000c*/ 	.word	0x00000000
        /*0010*/ 	.short	0x0001
        /*0012*/ 	.short	0x0008
        /*0014*/ 	.byte	0x00, 0xf0, 0x11, 0x00


	//----- nvinfo : EIATTR_KPARAM_INFO
	.align		4
.L_27:
        /*0018*/ 	.byte	0x04, 0x17
        /*001a*/ 	.short	(.L_29 - .L_28)
.L_28:
        /*001c*/ 	.word	0x00000000
        /*0020*/ 	.short	0x0000
        /*0022*/ 	.short	0x0000
        /*0024*/ 	.byte	0x00, 0xf5, 0x21, 0x00


	//----- nvinfo : EIATTR_SPARSE_MMA_MASK
	.align		4
.L_29:
        /*0028*/ 	.byte	0x03, 0x50
        /*002a*/ 	.short	0x0000


	//----- nvinfo : EIATTR_MAXREG_COUNT
	.align		4
        /*002c*/ 	.byte	0x03, 0x1b
        /*002e*/ 	.short	0x00ff


	//----- nvinfo : EIATTR_NUM_BARRIERS
	.align		4
        /*0030*/ 	.byte	0x02, 0x4c
        /*0032*/ 	.byte	0x01
	.zero		1


	//----- nvinfo : EIATTR_MERCURY_ISA_VERSION
	.align		4
        /*0034*/ 	.byte	0x03, 0x5f
        /*0036*/ 	.short	0x0101


	//----- nvinfo : EIATTR_VRC_CTA_INIT_COUNT
	.align		4
        /*0038*/ 	.byte	0x02, 0x4a
	.zero		1
	.zero		1


	//----- nvinfo : EIATTR_EXIT_INSTR_OFFSETS
	.align		4
        /*003c*/ 	.byte	0x04, 0x1c
        /*003e*/ 	.short	(.L_31 - .L_30)


	//   ....[0]....
.L_30:
        /*0040*/ 	.word	0x000004d0


	//   ....[1]....
        /*0044*/ 	.word	0x00000830


	//----- nvinfo : EIATTR_CRS_STACK_SIZE
	.align		4
.L_31:
        /*0048*/ 	.byte	0x04, 0x1e
        /*004a*/ 	.short	(.L_33 - .L_32)
.L_32:
        /*004c*/ 	.word	0x00000000


	//----- nvinfo : EIATTR_CBANK_PARAM_SIZE
	.align		4
.L_33:
        /*0050*/ 	.byte	0x03, 0x19
        /*0052*/ 	.short	0x000c


	//----- nvinfo : EIATTR_PARAM_CBANK
	.align		4
        /*0054*/ 	.byte	0x04, 0x0a
        /*0056*/ 	.short	(.L_35 - .L_34)
	.align		4
.L_34:
        /*0058*/ 	.word	index@(.nv.constant0._Z12calc_simpsonPff)
        /*005c*/ 	.short	0x0380
        /*005e*/ 	.short	0x000c


	//----- nvinfo : EIATTR_SW_WAR
	.align		4
.L_35:
        /*0060*/ 	.byte	0x04, 0x36
        /*0062*/ 	.short	(.L_37 - .L_36)
.L_36:
        /*0064*/ 	.word	0x00000008
.L_37:


//--------------------- .nv.info._Z14calc_trapezoidPff --------------------------
	.section	.nv.info._Z14calc_trapezoidPff,"",@"SHT_CUDA_INFO"
	.sectionflags	@""
	.align	4


	//----- nvinfo : EIATTR_CUDA_API_VERSION
	.align		4
        /*0000*/ 	.byte	0x04, 0x37
        /*0002*/ 	.short	(.L_39 - .L_38)
.L_38:
        /*0004*/ 	.word	0x00000082


	//----- nvinfo : EIATTR_KPARAM_INFO
	.align		4
.L_39:
        /*0008*/ 	.byte	0x04, 0x17
        /*000a*/ 	.short	(.L_41 - .L_40)
.L_40:
        /*000c*/ 	.word	0x00000000
        /*0010*/ 	.short	0x0001
        /*0012*/ 	.short	0x0008
        /*0014*/ 	.byte	0x00, 0xf0, 0x11, 0x00


	//----- nvinfo : EIATTR_KPARAM_INFO
	.align		4
.L_41:
        /*0018*/ 	.byte	0x04, 0x17
        /*001a*/ 	.short	(.L_43 - .L_42)
.L_42:
        /*001c*/ 	.word	0x00000000
        /*0020*/ 	.short	0x0000
        /*0022*/ 	.short	0x0000
        /*0024*/ 	.byte	0x00, 0xf5, 0x21, 0x00


	//----- nvinfo : EIATTR_SPARSE_MMA_MASK
	.align		4
.L_43:
        /*0028*/ 	.byte	0x03, 0x50
        /*002a*/ 	.short	0x0000


	//----- nvinfo : EIATTR_MAXREG_COUNT
	.align		4
        /*002c*/ 	.byte	0x03, 0x1b
        /*002e*/ 	.short	0x00ff


	//----- nvinfo : EIATTR_NUM_BARRIERS
	.align		4
        /*0030*/ 	.byte	0x02, 0x4c
        /*0032*/ 	.byte	0x01
	.zero		1


	//----- nvinfo : EIATTR_MERCURY_ISA_VERSION
	.align		4
        /*0034*/ 	.byte	0x03, 0x5f
        /*0036*/ 	.short	0x0101


	//----- nvinfo : EIATTR_VRC_CTA_INIT_COUNT
	.align		4
        /*0038*/ 	.byte	0x02, 0x4a
	.zero		1
	.zero		1


	//----- nvinfo : EIATTR_EXIT_INSTR_OFFSETS
	.align		4
        /*003c*/ 	.byte	0x04, 0x1c
        /*003e*/ 	.short	(.L_45 - .L_44)


	//   ....[0]....
.L_44:
        /*0040*/ 	.word	0x00000060


	//   ....[1]....
        /*0044*/ 	.word	0x00000340


	//   ....[2]....
        /*0048*/ 	.word	0x00000820


	//----- nvinfo : EIATTR_CRS_STACK_SIZE
	.align		4
.L_45:
        /*004c*/ 	.byte	0x04, 0x1e
        /*004e*/ 	.short	(.L_47 - .L_46)
.L_46:
        /*0050*/ 	.word	0x00000000


	//----- nvinfo : EIATTR_CBANK_PARAM_SIZE
	.align		4
.L_47:
        /*0054*/ 	.byte	0x03, 0x19
        /*0056*/ 	.short	0x000c


	//----- nvinfo : EIATTR_PARAM_CBANK
	.align		4
        /*0058*/ 	.byte	0x04, 0x0a
        /*005a*/ 	.short	(.L_49 - .L_48)
	.align		4
.L_48:
        /*005c*/ 	.word	index@(.nv.constant0._Z14calc_trapezoidPff)
        /*0060*/ 	.short	0x0380
        /*0062*/ 	.short	0x000c


	//----- nvinfo : EIATTR_SW_WAR
	.align		4
.L_49:
        /*0064*/ 	.byte	0x04, 0x36
        /*0066*/ 	.short	(.L_51 - .L_50)
.L_50:
        /*0068*/ 	.word	0x00000008
.L_51:


//--------------------- .nv.info._Z14calc_rectanglePff --------------------------
	.section	.nv.info._Z14calc_rectanglePff,"",@"SHT_CUDA_INFO"
	.sectionflags	@""
	.align	4


	//----- nvinfo : EIATTR_CUDA_API_VERSION
	.align		4
        /*0000*/ 	.byte	0x04, 0x37
        /*0002*/ 	.short	(.L_53 - .L_52)
.L_52:
        /*0004*/ 	.word	0x00000082


	//----- nvinfo : EIATTR_KPARAM_INFO
	.align		4
.L_53:
        /*0008*/ 	.byte	0x04, 0x17
        /*000a*/ 	.short	(.L_55 - .L_54)
.L_54:
        /*000c*/ 	.word	0x00000000
        /*0010*/ 	.short	0x0001
        /*0012*/ 	.short	0x0008
        /*0014*/ 	.byte	0x00, 0xf0, 0x11, 0x00


	//----- nvinfo : EIATTR_KPARAM_INFO
	.align		4
.L_55:
        /*0018*/ 	.byte	0x04, 0x17
        /*001a*/ 	.short	(.L_57 - .L_56)
.L_56:
        /*001c*/ 	.word	0x00000000
        /*0020*/ 	.short	0x0000
        /*0022*/ 	.short	0x0000
        /*0024*/ 	.byte	0x00, 0xf5, 0x21, 0x00


	//----- nvinfo : EIATTR_SPARSE_MMA_MASK
	.align		4
.L_57:
        /*0028*/ 	.byte	0x03, 0x50
        /*002a*/ 	.short	0x0000


	//----- nvinfo : EIATTR_MAXREG_COUNT
	.align		4
        /*002c*/ 	.byte	0x03, 0x1b
        /*002e*/ 	.short	0x00ff


	//----- nvinfo : EIATTR_NUM_BARRIERS
	.align		4
        /*0030*/ 	.byte	0x02, 0x4c
        /*0032*/ 	.byte	0x01
	.zero		1


	//----- nvinfo : EIATTR_MERCURY_ISA_VERSION
	.align		4
        /*0034*/ 	.byte	0x03, 0x5f
        /*0036*/ 	.short	0x0101


	//----- nvinfo : EIATTR_VRC_CTA_INIT_COUNT
	.align		4
        /*0038*/ 	.byte	0x02, 0x4a
	.zero		1
	.zero		1


	//----- nvinfo : EIATTR_EXIT_INSTR_OFFSETS
	.align		4
        /*003c*/ 	.byte	0x04, 0x1c
        /*003e*/ 	.short	(.L_59 - .L_58)


	//   ....[0]....
.L_58:
        /*0040*/ 	.word	0x00000060


	//   ....[1]....
        /*0044*/ 	.word	0x00000220


	//   ....[2]....
        /*0048*/ 	.word	0x00000700


	//----- nvinfo : EIATTR_CRS_STACK_SIZE
	.align		4
.L_59:
        /*004c*/ 	.byte	0x04, 0x1e
        /*004e*/ 	.short	(.L_61 - .L_60)
.L_60:
        /*0050*/ 	.word	0x00000000


	//----- nvinfo : EIATTR_CBANK_PARAM_SIZE
	.align		4
.L_61:
        /*0054*/ 	.byte	0x03, 0x19
        /*0056*/ 	.short	0x000c


	//----- nvinfo : EIATTR_PARAM_CBANK
	.align		4
        /*0058*/ 	.byte	0x04, 0x0a
        /*005a*/ 	.short	(.L_63 - .L_62)
	.align		4
.L_62:
        /*005c*/ 	.word	index@(.nv.constant0._Z14calc_rectanglePff)
        /*0060*/ 	.short	0x0380
        /*0062*/ 	.short	0x000c


	//----- nvinfo : EIATTR_SW_WAR
	.align		4
.L_63:
        /*0064*/ 	.byte	0x04, 0x36
        /*0066*/ 	.short	(.L_65 - .L_64)
.L_64:
        /*0068*/ 	.word	0x00000008
.L_65:


//--------------------- .nv.callgraph             --------------------------
	.section	.nv.callgraph,"",@"SHT_CUDA_CALLGRAPH"
	.align	4
	.sectionentsize	8
	.align		4
        /*0000*/ 	.word	0x00000000
	.align		4
        /*0004*/ 	.word	0xffffffff
	.align		4
        /*0008*/ 	.word	0x00000000
	.align		4
        /*000c*/ 	.word	0xfffffffe
	.align		4
        /*0010*/ 	.word	0x00000000
	.align		4
        /*0014*/ 	.word	0xfffffffd
	.align		4
        /*0018*/ 	.word	0x00000000
	.align		4
        /*001c*/ 	.word	0xfffffffc


//--------------------- .text._Z12calc_simpsonPff --------------------------
	.section	.text._Z12calc_simpsonPff,"ax",@progbits
	.align	128
        .global         _Z12calc_simpsonPff
        .type           _Z12calc_simpsonPff,@function
        .size           _Z12calc_simpsonPff,(.L_x_42 - _Z12calc_simpsonPff)
        .other          _Z12calc_simpsonPff,@"STO_CUDA_ENTRY STV_DEFAULT"
_Z12calc_simpsonPff:
.text._Z12calc_simpsonPff:
[----:B------:R-:W-:Y:S01]  /*0000*/  LDC R1, c[0x0][0x37c] ;  /* 0x0000df00ff017b82 */ /* 0x000fe20000000800 */
[----:B------:R-:W0:Y:S07]  /*0010*/  S2R R5, SR_TID.X ;  /* 0x0000000000057919 */ /* 0x000e2e0000002100 */
[----:B------:R-:W1:Y:S01]  /*0020*/  S2UR UR6, SR_CgaCtaId ;  /* 0x00000000000679c3 */ /* 0x000e620000008800 */
[----:B------:R-:W2:Y:S01]  /*0030*/  LDCU UR7, c[0x0][0x360] ;  /* 0x00006c00ff0777ac */ /* 0x000ea20008000800 */
[----:B------:R-:W-:Y:S01]  /*0040*/  BSSY.RECONVERGENT B0, `(.L_x_0) ;  /* 0x0000046000007945 */ /* 0x000fe20003800200 */
[----:B------:R-:W2:Y:S01]  /*0050*/  S2R R0, SR_CTAID.X ;  /* 0x0000000000007919 */ /* 0x000ea20000002500 */
[----:B------:R-:W-:-:S02]  /*0060*/  UMOV UR4, 0x400 ;  /* 0x0000040000047882 */ /* 0x000fc40000000000 */
[----:B------:R-:W-:Y:S02]  /*0070*/  UIADD3 UR5, UPT, UPT, UR4, 0x200, URZ ;  /* 0x0000020004057890 */ /* 0x000fe4000fffe0ff */
[----:B-1----:R-:W-:Y:S02]  /*0080*/  ULEA UR4, UR6, UR4, 0x18 ;  /* 0x0000000406047291 */ /* 0x002fe4000f8ec0ff */
[----:B------:R-:W-:-:S04]  /*0090*/  ULEA UR5, UR6, UR5, 0x18 ;  /* 0x0000000506057291 */ /* 0x000fc8000f8ec0ff */
[C---:B0-----:R-:W-:Y:S02]  /*00a0*/  LEA R4, R5.reuse, UR4, 0x2 ;  /* 0x0000000405047c11 */ /* 0x041fe4000f8e10ff */
[----:B------:R-:W-:Y:S01]  /*00b0*/  LEA R3, R5, UR5, 0x2 ;  /* 0x0000000505037c11 */ /* 0x000fe2000f8e10ff */
[----:B--2---:R-:W-:Y:S02]  /*00c0*/  IMAD R2, R0, UR7, R5 ;  /* 0x0000000700027c24 */ /* 0x004fe4000f8e0205 */
[----:B------:R0:W-:Y:S04]  /*00d0*/  STS [R4], RZ ;  /* 0x000000ff04007388 */ /* 0x0001e80000000800 */
[----:B------:R0:W-:Y:S01]  /*00e0*/  STS [R3], RZ ;  /* 0x000000ff03007388 */ /* 0x0001e20000000800 */
[----:B------:R-:W-:-:S04]  /*00f0*/  IADD3 R2, PT, PT, R2, 0x1, RZ ;  /* 0x0000000102027810 */ /* 0x000fc80007ffe0ff */
[----:B------:R-:W-:-:S13]  /*0100*/  ISETP.GT.AND P0, PT, R2, 0x1f3, PT ;  /* 0x000001f30200780c */ /* 0x000fda0003f04270 */
[----:B0-----:R-:W-:Y:S05]  /*0110*/  @P0 BRA `(.L_x_1) ;  /* 0x0000000000980947 */ /* 0x001fea0003800000 */
[----:B------:R-:W0:Y:S01]  /*0120*/  LDCU UR6, c[0x0][0x388] ;  /* 0x00007100ff0677ac */ /* 0x000e220008000800 */
[----:B------:R-:W-:Y:S01]  /*0130*/  SHF.L.U32 R8, R2, 0x1, RZ ;  /* 0x0000000102087819 */ /* 0x000fe200000006ff */
[----:B------:R-:W-:Y:S03]  /*0140*/  BSSY.RECONVERGENT B1, `(.L_x_2) ;  /* 0x000000f000017945 */ /* 0x000fe60003800200 */
[----:B------:R-:W-:-:S05]  /*0150*/  I2FP.F32.S32 R2, R8 ;  /* 0x0000000800027245 */ /* 0x000fca0000201400 */
[----:B0-----:R-:W-:-:S04]  /*0160*/  FFMA R2, R2, UR6, RZ ;  /* 0x0000000602027c23 */ /* 0x001fc800080000ff */
[----:B------:R0:W1:Y:S01]  /*0170*/  MUFU.RSQ R7, R2 ;  /* 0x0000000200077308 */ /* 0x0000620000001400 */
[----:B------:R-:W-:-:S04]  /*0180*/  IADD3 R6, PT, PT, R2, -0xd000000, RZ ;  /* 0xf300000002067810 */ /* 0x000fc80007ffe0ff */
[----:B------:R-:W-:-:S13]  /*0190*/  ISETP.GT.U32.AND P0, PT, R6, 0x727fffff, PT ;  /* 0x727fffff0600780c */ /* 0x000fda0003f04070 */
[----:B01----:R-:W-:Y:S05]  /*01a0*/  @!P0 BRA `(.L_x_3) ;  /* 0x0000000000108947 */ /* 0x003fea0003800000 */
[----:B------:R-:W-:-:S07]  /*01b0*/  MOV R12, 0x1d0 ;  /* 0x000001d0000c7802 */ /* 0x000fce0000000f00 */
[----:B------:R-:W-:Y:S05]  /*01c0*/  CALL.REL.NOINC `($__internal_0_$__cuda_sm20_sqrt_rn_f32_slowpath) ;  /* 0x00000004009c7944 */ /* 0x000fea0003c00000 */
[----:B------:R-:W-:Y:S01]  /*01d0*/  MOV R7, R2 ;  /* 0x0000000200077202 */ /* 0x000fe20000000f00 */
[----:B------:R-:W-:Y:S06]  /*01e0*/  BRA `(.L_x_4) ;  /* 0x0000000000107947 */ /* 0x000fec0003800000 */
.L_x_3:
[----:B------:R-:W-:Y:S01]  /*01f0*/  FMUL.FTZ R9, R2, R7 ;  /* 0x0000000702097220 */ /* 0x000fe20000410000 */
[----:B------:R-:W-:-:S03]  /*0200*/  FMUL.FTZ R7, R7, 0.5 ;  /* 0x3f00000007077820 */ /* 0x000fc60000410000 */
[----:B------:R-:W-:-:S04]  /*0210*/  FFMA R2, -R9, R9, R2 ;  /* 0x0000000909027223 */ /* 0x000fc80000000102 */
[----:B------:R-:W-:-:S07]  /*0220*/  FFMA R7, R2, R7, R9 ;  /* 0x0000000702077223 */ /* 0x000fce0000000009 */
.L_x_4:
[----:B------:R-:W-:Y:S05]  /*0230*/  BSYNC.RECONVERGENT B1 ;  /* 0x0000000000017941 */ /* 0x000fea0003800200 */
.L_x_2:
[----:B------:R-:W0:Y:S01]  /*0240*/  LDCU UR6, c[0x0][0x388] ;  /* 0x00007100ff0677ac */ /* 0x000e220008000800 */
[----:B------:R-:W-:Y:S01]  /*0250*/  IADD3 R2, PT, PT, R8, -0x1, RZ ;  /* 0xffffffff08027810 */ /* 0x000fe20007ffe0ff */
[----:B------:R1:W-:Y:S01]  /*0260*/  STS [R4], R7 ;  /* 0x0000000704007388 */ /* 0x0003e20000000800 */
[----:B------:R-:W-:Y:S02]  /*0270*/  BSSY.RECONVERGENT B1, `(.L_x_5) ;  /* 0x000000e000017945 */ /* 0x000fe40003800200 */
[----:B------:R-:W-:-:S05]  /*0280*/  I2FP.F32.S32 R2, R2 ;  /* 0x0000000200027245 */ /* 0x000fca0000201400 */
[----:B0-----:R-:W-:-:S04]  /*0290*/  FFMA R2, R2, UR6, RZ ;  /* 0x0000000602027c23 */ /* 0x001fc800080000ff */
[----:B------:R1:W0:Y:S01]  /*02a0*/  MUFU.RSQ R9, R2 ;  /* 0x0000000200097308 */ /* 0x0002220000001400 */
[----:B------:R-:W-:-:S04]  /*02b0*/  IADD3 R6, PT, PT, R2, -0xd000000, RZ ;  /* 0xf300000002067810 */ /* 0x000fc80007ffe0ff */
[----:B------:R-:W-:-:S13]  /*02c0*/  ISETP.GT.U32.AND P0, PT, R6, 0x727fffff, PT ;  /* 0x727fffff0600780c */ /* 0x000fda0003f04070 */
[----:B01----:R-:W-:Y:S05]  /*02d0*/  @!P0 BRA `(.L_x_6) ;  /* 0x00000000000c8947 */ /* 0x003fea0003800000 */
[----:B------:R-:W-:-:S07]  /*02e0*/  MOV R12, 0x300 ;  /* 0x00000300000c7802 */ /* 0x000fce0000000f00 */
[----:B------:R-:W-:Y:S05]  /*02f0*/  CALL.REL.NOINC `($__internal_0_$__cuda_sm20_sqrt_rn_f32_slowpath) ;  /* 0x0000000400507944 */ /* 0x000fea0003c00000 */
[----:B------:R-:W-:Y:S05]  /*0300*/  BRA `(.L_x_7) ;  /* 0x0000000000107947 */ /* 0x000fea0003800000 */
.L_x_6:
[----:B------:R-:W-:Y:S01]  /*0310*/  FMUL.FTZ R7, R2, R9 ;  /* 0x0000000902077220 */ /* 0x000fe20000410000 */
[----:B------:R-:W-:-:S03]  /*0320*/  FMUL.FTZ R9, R9, 0.5 ;  /* 0x3f00000009097820 */ /* 0x000fc60000410000 */
[----:B------:R-:W-:-:S04]  /*0330*/  FFMA R2, -R7, R7, R2 ;  /* 0x0000000707027223 */ /* 0x000fc80000000102 */
[----:B------:R-:W-:-:S07]  /*0340*/  FFMA R2, R2, R9, R7 ;  /* 0x0000000902027223 */ /* 0x000fce0000000007 */
.L_x_7:
[----:B------:R-:W-:Y:S05]  /*0350*/  BSYNC.RECONVERGENT B1 ;  /* 0x0000000000017941 */ /* 0x000fea0003800200 */
.L_x_5:
[----:B------:R0:W-:Y:S01]  /*0360*/  STS [R3], R2 ;  /* 0x0000000203007388 */ /* 0x0001e20000000800 */
[----:B------:R-:W-:Y:S05]  /*0370*/  BRA `(.L_x_8) ;  /* 0x0000000000487947 */ /* 0x000fea0003800000 */
.L_x_1:
[----:B------:R-:W-:-:S13]  /*0380*/  ISETP.NE.AND P0, PT, R2, 0x1f4, PT ;  /* 0x000001f40200780c */ /* 0x000fda0003f05270 */
[----:B------:R-:W-:Y:S05]  /*0390*/  @P0 BRA `(.L_x_8) ;  /* 0x0000000000400947 */ /* 0x000fea0003800000 */
[----:B------:R-:W0:Y:S02]  /*03a0*/  LDC R2, c[0x0][0x388] ;  /* 0x0000e200ff027b82 */ /* 0x000e240000000800 */
[----:B0-----:R-:W-:-:S04]  /*03b0*/  FFMA R2, R2, 999, RZ ;  /* 0x4479c00002027823 */ /* 0x001fc800000000ff */
[----:B------:R0:W1:Y:S01]  /*03c0*/  MUFU.RSQ R7, R2 ;  /* 0x0000000200077308 */ /* 0x0000620000001400 */
[----:B------:R-:W-:-:S04]  /*03d0*/  IADD3 R4, PT, PT, R2, -0xd000000, RZ ;  /* 0xf300000002047810 */ /* 0x000fc80007ffe0ff */
[----:B------:R-:W-:-:S13]  /*03e0*/  ISETP.GT.U32.AND P0, PT, R4, 0x727fffff, PT ;  /* 0x727fffff0400780c */ /* 0x000fda0003f04070 */
[----:B01----:R-:W-:Y:S05]  /*03f0*/  @!P0 BRA `(.L_x_9) ;  /* 0x0000000000148947 */ /* 0x003fea0003800000 */
[----:B------:R-:W-:Y:S01]  /*0400*/  BSSY.RECONVERGENT B1, `(.L_x_10) ;  /* 0x0000003000017945 */ /* 0x000fe20003800200 */
[----:B------:R-:W-:-:S07]  /*0410*/  MOV R12, 0x430 ;  /* 0x00000430000c7802 */ /* 0x000fce0000000f00 */
[----:B------:R-:W-:Y:S05]  /*0420*/  CALL.REL.NOINC `($__internal_0_$__cuda_sm20_sqrt_rn_f32_slowpath) ;  /* 0x0000000400047944 */ /* 0x000fea0003c00000 */
[----:B------:R-:W-:Y:S05]  /*0430*/  BSYNC.RECONVERGENT B1 ;  /* 0x0000000000017941 */ /* 0x000fea0003800200 */
.L_x_10:
[----:B------:R-:W-:Y:S05]  /*0440*/  BRA `(.L_x_11) ;  /* 0x0000000000107947 */ /* 0x000fea0003800000 */
.L_x_9:
[----:B------:R-:W-:Y:S01]  /*0450*/  FMUL.FTZ R9, R2, R7 ;  /* 0x0000000702097220 */ /* 0x000fe20000410000 */
[----:B------:R-:W-:-:S03]  /*0460*/  FMUL.FTZ R7, R7, 0.5 ;  /* 0x3f00000007077820 */ /* 0x000fc60000410000 */
[----:B------:R-:W-:-:S04]  /*0470*/  FFMA R2, -R9, R9, R2 ;  /* 0x0000000909027223 */ /* 0x000fc80000000102 */
[----:B------:R-:W-:-:S07]  /*0480*/  FFMA R2, R2, R7, R9 ;  /* 0x0000000702027223 */ /* 0x000fce0000000009 */
.L_x_11:
[----:B------:R1:W-:Y:S02]  /*0490*/  STS [R3], R2 ;  /* 0x0000000203007388 */ /* 0x0003e40000000800 */
.L_x_8:
[----:B------:R-:W-:Y:S05]  /*04a0*/  BSYNC.RECONVERGENT B0 ;  /* 0x0000000000007941 */ /* 0x000fea0003800200 */
.L_x_0:
[----:B------:R-:W-:Y:S01]  /*04b0*/  BAR.SYNC.DEFER_BLOCKING 0x0 ;  /* 0x0000000000007b1d */ /* 0x000fe20000010000 */
[----:B------:R-:W-:-:S13]  /*04c0*/  ISETP.NE.AND P0, PT, R5, RZ, PT ;  /* 0x000000ff0500720c */ /* 0x000fda0003f05270 */
[----:B------:R-:W-:Y:S05]  /*04d0*/  @P0 EXIT ;  /* 0x000000000000094d */ /* 0x000fea0003800000 */
[----:B------:R-:W-:Y:S01]  /*04e0*/  HFMA2 R13, -RZ, RZ, 0, 0 ;  /* 0x00000000ff0d7431 */ /* 0x000fe200000001ff */
[----:B01----:R-:W-:Y:S01]  /*04f0*/  MOV R2, 0x20 ;  /* 0x0000002000027802 */ /* 0x003fe20000000f00 */
[----:B------:R-:W-:Y:S01]  /*0500*/  HFMA2 R15, -RZ, RZ, 0, 0 ;  /* 0x00000000ff0f7431 */ /* 0x000fe200000001ff */
[----:B------:R-:W0:Y:S01]  /*0510*/  LDCU.64 UR6, c[0x0][0x358] ;  /* 0x00006b00ff0677ac */ /* 0x000e220008000a00 */
[----:B------:R-:W-:-:S05]  /*0520*/  NOP ;  /* 0x0000000000007918 */ /* 0x000fca0000000000 */
.L_x_12:
[----:B------:R-:W1:Y:S04]  /*0530*/  LDS.128 R20, [R2+UR4+-0x20] ;  /* 0xffffe00402147984 */ /* 0x000e680008000c00 */
[----:B------:R-:W2:Y:S04]  /*0540*/  LDS.128 R24, [R2+UR5+-0x20] ;  /* 0xffffe00502187984 */ /* 0x000ea80008000c00 */
[----:B------:R-:W3:Y:S04]  /*0550*/  LDS.128 R8, [R2+UR4+-0x10] ;  /* 0xfffff00402087984 */ /* 0x000ee80008000c00 */
[----:B------:R-:W4:Y:S04]  /*0560*/  LDS.128 R4, [R2+UR5+-0x10] ;  /* 0xfffff00502047984 */ /* 0x000f280008000c00 */
[----:B------:R-:W5:Y:S01]  /*0570*/  LDS.128 R16, [R2+UR4] ;  /* 0x0000000402107984 */ /* 0x000f620008000c00 */
[----:B-1----:R-:W-:Y:S01]  /*0580*/  FADD R20, R20, R15 ;  /* 0x0000000f14147221 */ /* 0x002fe20000000000 */
[----:B--2---:R-:W-:-:S03]  /*0590*/  FADD R24, R24, R13 ;  /* 0x0000000d18187221 */ /* 0x004fc60000000000 */
[----:B------:R-:W-:Y:S01]  /*05a0*/  FADD R21, R20, R21 ;  /* 0x0000001514157221 */ /* 0x000fe20000000000 */
[----:B------:R-:W1:Y:S01]  /*05b0*/  LDS.128 R12, [R2+UR5] ;  /* 0x00000005020c7984 */ /* 0x000e620008000c00 */
[----:B------:R-:W-:Y:S02]  /*05c0*/  FADD R25, R24, R25 ;  /* 0x0000001918197221 */ /* 0x000fe40000000000 */
[----:B------:R-:W-:Y:S02]  /*05d0*/  FADD R22, R21, R22 ;  /* 0x0000001615167221 */ /* 0x000fe40000000000 */
[----:B------:R-:W-:Y:S02]  /*05e0*/  FADD R26, R25, R26 ;  /* 0x0000001a191a7221 */ /* 0x000fe40000000000 */
[----:B------:R-:W-:Y:S02]  /*05f0*/  FADD R23, R22, R23 ;  /* 0x0000001716177221 */ /* 0x000fe40000000000 */
[----:B------:R-:W-:-:S02]  /*0600*/  FADD R27, R26, R27 ;  /* 0x0000001b1a1b7221 */ /* 0x000fc40000000000 */
[----:B---3--:R-:W-:Y:S02]  /*0610*/  FADD R8, R23, R8 ;  /* 0x0000000817087221 */ /* 0x008fe40000000000 */
[----:B------:R-:W2:Y:S01]  /*0620*/  LDS.128 R20, [R2+UR4+0x10] ;  /* 0x0000100402147984 */ /* 0x000ea20008000c00 */
[----:B----4-:R-:W-:Y:S01]  /*0630*/  FADD R4, R27, R4 ;  /* 0x000000041b047221 */ /* 0x010fe20000000000 */
[----:B------:R-:W-:Y:S02]  /*0640*/  FADD R9, R8, R9 ;  /* 0x0000000908097221 */ /* 0x000fe40000000000 */
[----:B------:R3:W4:Y:S01]  /*0650*/  LDS.128 R24, [R2+UR5+0x10] ;  /* 0x0000100502187984 */ /* 0x0007220008000c00 */
[----:B------:R-:W-:Y:S01]  /*0660*/  FADD R5, R4, R5 ;  /* 0x0000000504057221 */ /* 0x000fe20000000000 */
[----:B------:R-:W-:-:S03]  /*0670*/  FADD R10, R9, R10 ;  /* 0x0000000a090a7221 */ /* 0x000fc60000000000 */
[----:B------:R-:W-:Y:S01]  /*0680*/  FADD R6, R5, R6 ;  /* 0x0000000605067221 */ /* 0x000fe20000000000 */
[----:B------:R-:W-:Y:S01]  /*0690*/  FADD R11, R10, R11 ;  /* 0x0000000b0a0b7221 */ /* 0x000fe20000000000 */
[----:B---3--:R-:W-:Y:S02]  /*06a0*/  IADD3 R2, PT, PT, R2, 0x40, RZ ;  /* 0x0000004002027810 */ /* 0x008fe40007ffe0ff */
[----:B------:R-:W-:Y:S01]  /*06b0*/  FADD R7, R6, R7 ;  /* 0x0000000706077221 */ /* 0x000fe20000000000 */
[----:B-----5:R-:W-:Y:S01]  /*06c0*/  FADD R16, R11, R16 ;  /* 0x000000100b107221 */ /* 0x020fe20000000000 */
[----:B------:R-:W-:-:S03]  /*06d0*/  ISETP.NE.AND P0, PT, R2, 0x220, PT ;  /* 0x000002200200780c */ /* 0x000fc60003f05270 */
[----:B------:R-:W-:-:S04]  /*06e0*/  FADD R17, R16, R17 ;  /* 0x0000001110117221 */ /* 0x000fc80000000000 */
[----:B------:R-:W-:-:S04]  /*06f0*/  FADD R18, R17, R18 ;  /* 0x0000001211127221 */ /* 0x000fc80000000000 */
[----:B------:R-:W-:Y:S01]  /*0700*/  FADD R19, R18, R19 ;  /* 0x0000001312137221 */ /* 0x000fe20000000000 */
[----:B-1----:R-:W-:-:S04]  /*0710*/  FADD R12, R7, R12 ;  /* 0x0000000c070c7221 */ /* 0x002fc80000000000 */
[----:B------:R-:W-:-:S04]  /*0720*/  FADD R13, R12, R13 ;  /* 0x0000000d0c0d7221 */ /* 0x000fc80000000000 */
[----:B------:R-:W-:-:S04]  /*0730*/  FADD R14, R13, R14 ;  /* 0x0000000e0d0e7221 */ /* 0x000fc80000000000 */
[----:B------:R-:W-:Y:S01]  /*0740*/  FADD R15, R14, R15 ;  /* 0x0000000f0e0f7221 */ /* 0x000fe20000000000 */
[----:B--2---:R-:W-:-:S03]  /*0750*/  FADD R20, R19, R20 ;  /* 0x0000001413147221 */ /* 0x004fc60000000000 */
[----:B----4-:R-:W-:Y:S01]  /*0760*/  FADD R24, R15, R24 ;  /* 0x000000180f187221 */ /* 0x010fe20000000000 */
[----:B------:R-:W-:-:S03]  /*0770*/  FADD R21, R20, R21 ;  /* 0x0000001514157221 */ /* 0x000fc60000000000 */
[----:B------:R-:W-:Y:S01]  /*0780*/  FADD R25, R24, R25 ;  /* 0x0000001918197221 */ /* 0x000fe20000000000 */
[----:B------:R-:W-:-:S03]  /*0790*/  FADD R22, R21, R22 ;  /* 0x0000001615167221 */ /* 0x000fc60000000000 */
[----:B------:R-:W-:Y:S01]  /*07a0*/  FADD R26, R25, R26 ;  /* 0x0000001a191a7221 */ /* 0x000fe20000000000 */
[----:B------:R-:W-:-:S03]  /*07b0*/  FADD R15, R22, R23 ;  /* 0x00000017160f7221 */ /* 0x000fc60000000000 */
[----:B------:R-:W-:Y:S01]  /*07c0*/  FADD R13, R26, R27 ;  /* 0x0000001b1a0d7221 */ /* 0x000fe20000000000 */
[----:B------:R-:W-:Y:S06]  /*07d0*/  @P0 BRA `(.L_x_12) ;  /* 0xfffffffc00540947 */ /* 0x000fec000383ffff */
[----:B------:R-:W1:Y:S01]  /*07e0*/  LDC.64 R2, c[0x0][0x380] ;  /* 0x0000e000ff027b82 */ /* 0x000e620000000a00 */
[----:B------:R-:W-:-:S04]  /*07f0*/  FMUL R4, R13, 4 ;  /* 0x408000000d047820 */ /* 0x000fc80000400000 */
[----:B------:R-:W-:Y:S01]  /*0800*/  FFMA R15, R15, 2, R4 ;  /* 0x400000000f0f7823 */ /* 0x000fe20000000004 */
[----:B-1----:R-:W-:-:S05]  /*0810*/  IMAD.WIDE.U32 R2, R0, 0x4, R2 ;  /* 0x0000000400027825 */ /* 0x002fca00078e0002 */
[----:B0-----:R-:W-:Y:S01]  /*0820*/  STG.E desc[UR6][R2.64], R15 ;  /* 0x0000000f02007986 */ /* 0x001fe2000c101906 */
[----:B------:R-:W-:Y:S05]  /*0830*/  EXIT ;  /* 0x000000000000794d */ /* 0x000fea0003800000 */
        .weak           $__internal_0_$__cuda_sm20_sqrt_rn_f32_slowpath
        .type           $__internal_0_$__cuda_sm20_sqrt_rn_f32_slowpath,@function
        .size           $__internal_0_$__cuda_sm20_sqrt_rn_f32_slowpath,(.L_x_42 - $__internal_0_$__cuda_sm20_sqrt_rn_f32_slowpath)
$__internal_0_$__cuda_sm20_sqrt_rn_f32_slowpath:
[----:B------:R-:W-:-:S13]  /*0840*/  LOP3.LUT P0, RZ, R2, 0x7fffffff, RZ, 0xc0, !PT ;  /* 0x7fffffff02ff7812 */ /* 0x000fda000780c0ff */
[----:B------:R-:W-:Y:S01]  /*0850*/  @!P0 MOV R6, R2 ;  /* 0x0000000200068202 */ /* 0x000fe20000000f00 */
[----:B------:R-:W-:Y:S06]  /*0860*/  @!P0 BRA `(.L_x_13) ;  /* 0x0000000000408947 */ /* 0x000fec0003800000 */
[----:B------:R-:W-:-:S13]  /*0870*/  FSETP.GEU.FTZ.AND P0, PT, R2, RZ, PT ;  /* 0x000000ff0200720b */ /* 0x000fda0003f1e000 */
[----:B------:R-:W-:Y:S01]  /*0880*/  @!P0 MOV R6, 0x7fffffff ;  /* 0x7fffffff00068802 */ /* 0x000fe20000000f00 */
[----:B------:R-:W-:Y:S06]  /*0890*/  @!P0 BRA `(.L_x_13) ;  /* 0x0000000000348947 */ /* 0x000fec0003800000 */
[----:B------:R-:W-:-:S13]  /*08a0*/  FSETP.GTU.FTZ.AND P0, PT, |R2|, +INF , PT ;  /* 0x7f8000000200780b */ /* 0x000fda0003f1c200 */
[----:B------:R-:W-:Y:S01]  /*08b0*/  @P0 FADD.FTZ R6, R2, 1 ;  /* 0x3f80000002060421 */ /* 0x000fe20000010000 */
[----:B------:R-:W-:Y:S06]  /*08c0*/  @P0 BRA `(.L_x_13) ;  /* 0x0000000000280947 */ /* 0x000fec0003800000 */
[----:B------:R-:W-:-:S13]  /*08d0*/  FSETP.NEU.FTZ.AND P0, PT, |R2|, +INF , PT ;  /* 0x7f8000000200780b */ /* 0x000fda0003f1d200 */
[----:B------:R-:W-:-:S04]  /*08e0*/  @P0 FFMA R7, R2, 1.84467440737095516160e+19, RZ ;  /* 0x5f80000002070823 */ /* 0x000fc800000000ff */
[----:B------:R-:W0:Y:S02]  /*08f0*/  @P0 MUFU.RSQ R6, R7 ;  /* 0x0000000700060308 */ /* 0x000e240000001400 */
[----:B0-----:R-:W-:Y:S01]  /*0900*/  @P0 FMUL.FTZ R10, R7, R6 ;  /* 0x00000006070a0220 */ /* 0x001fe20000410000 */
[----:B------:R-:W-:Y:S01]  /*0910*/  @P0 FMUL.FTZ R11, R6, 0.5 ;  /* 0x3f000000060b0820 */ /* 0x000fe20000410000 */
[----:B------:R-:W-:Y:S02]  /*0920*/  @!P0 MOV R6, R2 ;  /* 0x0000000200068202 */ /* 0x000fe40000000f00 */
[----:B------:R-:W-:-:S04]  /*0930*/  @P0 FADD.FTZ R9, -R10, -RZ ;  /* 0x800000ff0a090221 */ /* 0x000fc80000010100 */
[----:B------:R-:W-:-:S04]  /*0940*/  @P0 FFMA R9, R10, R9, R7 ;  /* 0x000000090a090223 */ /* 0x000fc80000000007 */
[----:B------:R-:W-:-:S04]  /*0950*/  @P0 FFMA R9, R9, R11, R10 ;  /* 0x0000000b09090223 */ /* 0x000fc8000000000a */
[----:B------:R-:W-:-:S07]  /*0960*/  @P0 FMUL.FTZ R6, R9, 2.3283064365386962891e-10 ;  /* 0x2f80000009060820 */ /* 0x000fce0000410000 */
.L_x_13:
[----:B------:R-:W-:Y:S01]  /*0970*/  HFMA2 R7, -RZ, RZ, 0, 0 ;  /* 0x00000000ff077431 */ /* 0x000fe200000001ff */
[----:B------:R-:W-:Y:S02]  /*0980*/  MOV R2, R6 ;  /* 0x0000000600027202 */ /* 0x000fe40000000f00 */
[----:B------:R-:W-:-:S04]  /*0990*/  MOV R6, R12 ;  /* 0x0000000c00067202 */ /* 0x000fc80000000f00 */
[----:B------:R-:W-:Y:S05]  /*09a0*/  RET.REL.NODEC R6 `(_Z12calc_simpsonPff) ;  /* 0xfffffff406947950 */ /* 0x000fea0003c3ffff */
.L_x_14:
[----:B------:R-:W-:-:S00]  /*09b0*/  BRA `(.L_x_14) ;  /* 0xfffffffc00fc7947 */ /* 0x000fc0000383ffff */
[----:B------:R-:W-:-:S00]  /*09c0*/  NOP ;  /* 0x0000000000007918 */ /* 0x000fc00000000000 */
        /* <DEDUP_REMOVED lines=11> */
.L_x_42:


//--------------------- .text._Z14calc_trapezoidPff --------------------------
	.section	.text._Z14calc_trapezoidPff,"ax",@progbits
	.align	128
        .global         _Z14calc_trapezoidPff
        .type           _Z14calc_trapezoidPff,@function
        .size           _Z14calc_trapezoidPff,(.L_x_43 - _Z14calc_trapezoidPff)
        .other          _Z14calc_trapezoidPff,@"STO_CUDA_ENTRY STV_DEFAULT"
_Z14calc_trapezoidPff:
.text._Z14calc_trapezoidPff:
[----:B------:R-:W-:Y:S01]  /*0000*/  LDC R1, c[0x0][0x37c] ;  /* 0x0000df00ff017b82 */ /* 0x000fe20000000800 */
[----:B------:R-:W0:Y:S01]  /*0010*/  S2R R2, SR_CTAID.X ;  /* 0x0000000000027919 */ /* 0x000e220000002500 */
[----:B------:R-:W0:Y:S01]  /*0020*/  LDCU UR9, c[0x0][0x360] ;  /* 0x00006c00ff0977ac */ /* 0x000e220008000800 */
[----:B------:R-:W0:Y:S02]  /*0030*/  S2R R3, SR_TID.X ;  /* 0x0000000000037919 */ /* 0x000e240000002100 */
[----:B0-----:R-:W-:-:S05]  /*0040*/  IMAD R6, R2, UR9, R3 ;  /* 0x0000000902067c24 */ /* 0x001fca000f8e0203 */
[----:B------:R-:W-:-:S13]  /*0050*/  ISETP.GT.AND P0, PT, R6, 0x3e7, PT ;  /* 0x000003e70600780c */ /* 0x000fda0003f04270 */
[----:B------:R-:W-:Y:S05]  /*0060*/  @P0 EXIT ;  /* 0x000000000000094d */ /* 0x000fea0003800000 */
[----:B------:R-:W0:Y:S01]  /*0070*/  LDCU UR4, c[0x0][0x388] ;  /* 0x00007100ff0477ac */ /* 0x000e220008000800 */
[----:B------:R-:W-:Y:S01]  /*0080*/  I2FP.F32.S32 R0, R6 ;  /* 0x0000000600007245 */ /* 0x000fe20000201400 */
[----:B------:R-:W-:Y:S04]  /*0090*/  BSSY.RECONVERGENT B0, `(.L_x_15) ;  /* 0x000000e000007945 */ /* 0x000fe80003800200 */
[----:B0-----:R-:W-:-:S04]  /*00a0*/  FFMA R0, R0, UR4, RZ ;  /* 0x0000000400007c23 */ /* 0x001fc800080000ff */
[----:B------:R0:W1:Y:S01]  /*00b0*/  MUFU.RSQ R5, R0 ;  /* 0x0000000000057308 */ /* 0x0000620000001400 */
[----:B------:R-:W-:-:S04]  /*00c0*/  IADD3 R4, PT, PT, R0, -0xd000000, RZ ;  /* 0xf300000000047810 */ /* 0x000fc80007ffe0ff */
[----:B------:R-:W-:-:S13]  /*00d0*/  ISETP.GT.U32.AND P0, PT, R4, 0x727fffff, PT ;  /* 0x727fffff0400780c */ /* 0x000fda0003f04070 */
[----:B01----:R-:W-:Y:S05]  /*00e0*/  @!P0 BRA `(.L_x_16) ;  /* 0x0000000000108947 */ /* 0x003fea0003800000 */
[----:B------:R-:W-:-:S07]  /*00f0*/  MOV R11, 0x110 ;  /* 0x00000110000b7802 */ /* 0x000fce0000000f00 */
[----:B------:R-:W-:Y:S05]  /*0100*/  CALL.REL.NOINC `($__internal_1_$__cuda_sm20_sqrt_rn_f32_slowpath) ;  /* 0x0000000400c87944 */ /* 0x000fea0003c00000 */
[----:B------:R-:W-:Y:S01]  /*0110*/  MOV R7, R0 ;  /* 0x0000000000077202 */ /* 0x000fe20000000f00 */
[----:B------:R-:W-:Y:S06]  /*0120*/  BRA `(.L_x_17) ;  /* 0x0000000000107947 */ /* 0x000fec0003800000 */
.L_x_16:
[----:B------:R-:W-:Y:S01]  /*0130*/  FMUL.FTZ R7, R0, R5 ;  /* 0x0000000500077220 */ /* 0x000fe20000410000 */
[----:B------:R-:W-:-:S03]  /*0140*/  FMUL.FTZ R5, R5, 0.5 ;  /* 0x3f00000005057820 */ /* 0x000fc60000410000 */
[----:B------:R-:W-:-:S04]  /*0150*/  FFMA R0, -R7, R7, R0 ;  /* 0x0000000707007223 */ /* 0x000fc80000000100 */
[----:B------:R-:W-:-:S07]  /*0160*/  FFMA R7, R0, R5, R7 ;  /* 0x0000000500077223 */ /* 0x000fce0000000007 */
.L_x_17:
[----:B------:R-:W-:Y:S05]  /*0170*/  BSYNC.RECONVERGENT B0 ;  /* 0x0000000000007941 */ /* 0x000fea0003800200 */
.L_x_15:
[----:B------:R-:W0:Y:S01]  /*0180*/  LDCU UR4, c[0x0][0x388] ;  /* 0x00007100ff0477ac */ /* 0x000e220008000800 */
[----:B------:R-:W-:Y:S01]  /*0190*/  IADD3 R0, PT, PT, R6, 0x1, RZ ;  /* 0x0000000106007810 */ /* 0x000fe20007ffe0ff */
[----:B------:R-:W-:Y:S03]  /*01a0*/  BSSY.RECONVERGENT B0, `(.L_x_18) ;  /* 0x0000010000007945 */ /* 0x000fe60003800200 */
[----:B------:R-:W-:-:S05]  /*01b0*/  I2FP.F32.S32 R0, R0 ;  /* 0x0000000000007245 */ /* 0x000fca0000201400 */
[----:B0-----:R-:W-:-:S04]  /*01c0*/  FFMA R0, R0, UR4, RZ ;  /* 0x0000000400007c23 */ /* 0x001fc800080000ff */
[----:B------:R0:W1:Y:S01]  /*01d0*/  MUFU.RSQ R5, R0 ;  /* 0x0000000000057308 */ /* 0x0000620000001400 */
[----:B------:R-:W-:-:S04]  /*01e0*/  IADD3 R4, PT, PT, R0, -0xd000000, RZ ;  /* 0xf300000000047810 */ /* 0x000fc80007ffe0ff */
[----:B------:R-:W-:-:S13]  /*01f0*/  ISETP.GT.U32.AND P0, PT, R4, 0x727fffff, PT ;  /* 0x727fffff0400780c */ /* 0x000fda0003f04070 */
[----:B01----:R-:W-:Y:S05]  /*0200*/  @!P0 BRA `(.L_x_19) ;  /* 0x0000000000148947 */ /* 0x003fea0003800000 */
[----:B------:R-:W-:Y:S01]  /*0210*/  BSSY.RECONVERGENT B1, `(.L_x_20) ;  /* 0x0000003000017945 */ /* 0x000fe20003800200 */
[----:B------:R-:W-:-:S07]  /*0220*/  MOV R11, 0x240 ;  /* 0x00000240000b7802 */ /* 0x000fce0000000f00 */
[----:B------:R-:W-:Y:S05]  /*0230*/  CALL.REL.NOINC `($__internal_1_$__cuda_sm20_sqrt_rn_f32_slowpath) ;  /* 0x00000004007c7944 */ /* 0x000fea0003c00000 */
[----:B------:R-:W-:Y:S05]  /*0240*/  BSYNC.RECONVERGENT B1 ;  /* 0x0000000000017941 */ /* 0x000fea0003800200 */
.L_x_20:
[----:B------:R-:W-:Y:S05]  /*0250*/  BRA `(.L_x_21) ;  /* 0x0000000000107947 */ /* 0x000fea0003800000 */
.L_x_19:
[----:B------:R-:W-:Y:S01]  /*0260*/  FMUL.FTZ R9, R0, R5 ;  /* 0x0000000500097220 */ /* 0x000fe20000410000 */
[----:B------:R-:W-:-:S03]  /*0270*/  FMUL.FTZ R5, R5, 0.5 ;  /* 0x3f00000005057820 */ /* 0x000fc60000410000 */
[----:B------:R-:W-:-:S04]  /*0280*/  FFMA R0, -R9, R9, R0 ;  /* 0x0000000909007223 */ /* 0x000fc80000000100 */
[----:B------:R-:W-:-:S07]  /*0290*/  FFMA R0, R0, R5, R9 ;  /* 0x0000000500007223 */ /* 0x000fce0000000009 */
.L_x_21:
[----:B------:R-:W-:Y:S05]  /*02a0*/  BSYNC.RECONVERGENT B0 ;  /* 0x0000000000007941 */ /* 0x000fea0003800200 */
.L_x_18:
[----:B------:R-:W0:Y:S01]  /*02b0*/  S2UR UR5, SR_CgaCtaId ;  /* 0x00000000000579c3 */ /* 0x000e220000008800 */
[----:B------:R-:W-:Y:S01]  /*02c0*/  UMOV UR4, 0x400 ;  /* 0x0000040000047882 */ /* 0x000fe20000000000 */
[----:B------:R-:W-:Y:S01]  /*02d0*/  FADD R0, R0, R7 ;  /* 0x0000000700007221 */ /* 0x000fe20000000000 */
[----:B------:R-:W-:-:S03]  /*02e0*/  ISETP.NE.AND P0, PT, R3, RZ, PT ;  /* 0x000000ff0300720c */ /* 0x000fc60003f05270 */
[----:B------:R-:W-:Y:S01]  /*02f0*/  FMUL R0, R0, 0.5 ;  /* 0x3f00000000007820 */ /* 0x000fe20000400000 */
[----:B0-----:R-:W-:-:S06]  /*0300*/  ULEA UR5, UR5, UR4, 0x18 ;  /* 0x0000000405057291 */ /* 0x001fcc000f8ec0ff */
[----:B------:R-:W-:-:S05]  /*0310*/  LEA R3, R3, UR5, 0x2 ;  /* 0x0000000503037c11 */ /* 0x000fca000f8e10ff */
[----:B------:R0:W-:Y:S01]  /*0320*/  STS [R3], R0 ;  /* 0x0000000003007388 */ /* 0x0001e20000000800 */
[----:B------:R-:W-:Y:S06]  /*0330*/  BAR.SYNC.DEFER_BLOCKING 0x0 ;  /* 0x0000000000007b1d */ /* 0x000fec0000010000 */
[----:B------:R-:W-:Y:S05]  /*0340*/  @P0 EXIT ;  /* 0x000000000000094d */ /* 0x000fea0003800000 */
[----:B------:R-:W-:Y:S01]  /*0350*/  UISETP.GE.U32.AND UP0, UPT, UR9, 0x10, UPT ;  /* 0x000000100900788c */ /* 0x000fe2000bf06070 */
[----:B------:R-:W-:Y:S01]  /*0360*/  HFMA2 R19, -RZ, RZ, 0, 0 ;  /* 0x00000000ff137431 */ /* 0x000fe200000001ff */
[----:B------:R-:W-:Y:S01]  /*0370*/  ULOP3.LUT UR7, UR9, 0xf, URZ, 0xc0, !UPT ;  /* 0x0000000f09077892 */ /* 0x000fe2000f8ec0ff */
[----:B------:R-:W-:-:S06]  /*0380*/  UMOV UR4, URZ ;  /* 0x000000ff00047c82 */ /* 0x000fcc0008000000 */
[----:B------:R-:W-:Y:S05]  /*0390*/  BRA.U !UP0, `(.L_x_22) ;  /* 0x0000000108747547 */ /* 0x000fea000b800000 */
[----:B------:R-:W-:Y:S01]  /*03a0*/  ULOP3.LUT UR6, UR9, 0xfffffff0, URZ, 0xc0, !UPT ;  /* 0xfffffff009067892 */ /* 0x000fe2000f8ec0ff */
[----:B------:R-:W-:Y:S01]  /*03b0*/  MOV R19, RZ ;  /* 0x000000ff00137202 */ /* 0x000fe20000000f00 */
[----:B------:R-:W-:Y:S02]  /*03c0*/  ULOP3.LUT UR4, UR9, 0x7f0, URZ, 0xc0, !UPT ;  /* 0x000007f009047892 */ /* 0x000fe4000f8ec0ff */
[----:B------:R-:W-:Y:S02]  /*03d0*/  UIADD3 UR8, UPT, UPT, UR5, 0x20, URZ ;  /* 0x0000002005087890 */ /* 0x000fe4000fffe0ff */
[----:B------:R-:W-:-:S12]  /*03e0*/  UIADD3 UR6, UPT, UPT, -UR6, URZ, URZ ;  /* 0x000000ff06067290 */ /* 0x000fd8000fffe1ff */
.L_x_23:
[----:B------:R-:W1:Y:S01]  /*03f0*/  LDS.128 R12, [UR8+-0x20] ;  /* 0xffffe008ff0c7984 */ /* 0x000e620008000c00 */
[----:B------:R-:W-:-:S03]  /*0400*/  UIADD3 UR6, UPT, UPT, UR6, 0x10, URZ ;  /* 0x0000001006067890 */ /* 0x000fc6000fffe0ff */
[----:B------:R-:W2:Y:S01]  /*0410*/  LDS.128 R8, [UR8+-0x10] ;  /* 0xfffff008ff087984 */ /* 0x000ea20008000c00 */
[----:B------:R-:W-:-:S03]  /*0420*/  UISETP.NE.AND UP0, UPT, UR6, URZ, UPT ;  /* 0x000000ff0600728c */ /* 0x000fc6000bf05270 */
[----:B------:R-:W3:Y:S01]  /*0430*/  LDS.128 R4, [UR8] ;  /* 0x00000008ff047984 */ /* 0x000ee20008000c00 */
[----:B-1----:R-:W-:-:S03]  /*0440*/  FADD R12, R12, R19 ;  /* 0x000000130c0c7221 */ /* 0x002fc60000000000 */
[----:B------:R-:W1:Y:S01]  /*0450*/  LDS.128 R16, [UR8+0x10] ;  /* 0x00001008ff107984 */ /* 0x000e620008000c00 */
[----:B------:R-:W-:Y:S01]  /*0460*/  UIADD3 UR8, UPT, UPT, UR8, 0x40, URZ ;  /* 0x0000004008087890 */ /* 0x000fe2000fffe0ff */
[----:B------:R-:W-:-:S04]  /*0470*/  FADD R13, R12, R13 ;  /* 0x0000000d0c0d7221 */ /* 0x000fc80000000000 */
[----:B------:R-:W-:-:S04]  /*0480*/  FADD R14, R13, R14 ;  /* 0x0000000e0d0e7221 */ /* 0x000fc80000000000 */
[----:B------:R-:W-:-:S04]  /*0490*/  FADD R15, R14, R15 ;  /* 0x0000000f0e0f7221 */ /* 0x000fc80000000000 */
[----:B--2---:R-:W-:-:S04]  /*04a0*/  FADD R8, R15, R8 ;  /* 0x000000080f087221 */ /* 0x004fc80000000000 */
[----:B------:R-:W-:-:S04]  /*04b0*/  FADD R9, R8, R9 ;  /* 0x0000000908097221 */ /* 0x000fc80000000000 */
[----:B------:R-:W-:-:S04]  /*04c0*/  FADD R10, R9, R10 ;  /* 0x0000000a090a7221 */ /* 0x000fc80000000000 */
[----:B------:R-:W-:-:S04]  /*04d0*/  FADD R11, R10, R11 ;  /* 0x0000000b0a0b7221 */ /* 0x000fc80000000000 */
[----:B---3--:R-:W-:-:S04]  /*04e0*/  FADD R4, R11, R4 ;  /* 0x000000040b047221 */ /* 0x008fc80000000000 */
[----:B------:R-:W-:-:S04]  /*04f0*/  FADD R5, R4, R5 ;  /* 0x0000000504057221 */ /* 0x000fc80000000000 */
[----:B------:R-:W-:-:S04]  /*0500*/  FADD R6, R5, R6 ;  /* 0x0000000605067221 */ /* 0x000fc80000000000 */
[----:B------:R-:W-:-:S04]  /*0510*/  FADD R7, R6, R7 ;  /* 0x0000000706077221 */ /* 0x000fc80000000000 */
[----:B-1----:R-:W-:-:S04]  /*0520*/  FADD R16, R7, R16 ;  /* 0x0000001007107221 */ /* 0x002fc80000000000 */
[----:B------:R-:W-:-:S04]  /*0530*/  FADD R17, R16, R17 ;  /* 0x0000001110117221 */ /* 0x000fc80000000000 */
[----:B------:R-:W-:-:S04]  /*0540*/  FADD R18, R17, R18 ;  /* 0x0000001211127221 */ /* 0x000fc80000000000 */
[----:B------:R-:W-:Y:S01]  /*0550*/  FADD R19, R18, R19 ;  /* 0x0000001312137221 */ /* 0x000fe20000000000 */
[----:B------:R-:W-:Y:S06]  /*0560*/  BRA.U UP0, `(.L_x_23) ;  /* 0xfffffffd00a07547 */ /* 0x000fec000b83ffff */
.L_x_22:
[----:B------:R-:W-:Y:S01]  /*0570*/  UISETP.NE.AND UP0, UPT, UR7, URZ, UPT ;  /* 0x000000ff0700728c */ /* 0x000fe2000bf05270 */
[----:B------:R-:W1:Y:S08]  /*0580*/  LDCU.64 UR10, c[0x0][0x358] ;  /* 0x00006b00ff0a77ac */ /* 0x000e700008000a00 */
[----:B------:R-:W-:Y:S05]  /*0590*/  BRA.U !UP0, `(.L_x_24) ;  /* 0x0000000108947547 */ /* 0x000fea000b800000 */
[----:B------:R-:W-:Y:S02]  /*05a0*/  UISETP.GE.U32.AND UP0, UPT, UR7, 0x8, UPT ;  /* 0x000000080700788c */ /* 0x000fe4000bf06070 */
[----:B------:R-:W-:-:S04]  /*05b0*/  ULOP3.LUT UR8, UR9, 0x7, URZ, 0xc0, !UPT ;  /* 0x0000000709087892 */ /* 0x000fc8000f8ec0ff */
[----:B------:R-:W-:-:S03]  /*05c0*/  UISETP.NE.AND UP1, UPT, UR8, URZ, UPT ;  /* 0x000000ff0800728c */ /* 0x000fc6000bf25270 */
[----:B------:R-:W-:Y:S08]  /*05d0*/  BRA.U !UP0, `(.L_x_25) ;  /* 0x0000000108307547 */ /* 0x000ff0000b800000 */
[----:B------:R-:W-:Y:S02]  /*05e0*/  ULEA UR6, UR4, UR5, 0x2 ;  /* 0x0000000504067291 */ /* 0x000fe4000f8e10ff */
[----:B------:R-:W-:-:S07]  /*05f0*/  UIADD3 UR4, UPT, UPT, UR4, 0x8, URZ ;  /* 0x0000000804047890 */ /* 0x000fce000fffe0ff */
[----:B------:R-:W2:Y:S04]  /*0600*/  LDS.128 R8, [UR6] ;  /* 0x00000006ff087984 */ /* 0x000ea80008000c00 */
[----:B------:R-:W3:Y:S01]  /*0610*/  LDS.128 R4, [UR6+0x10] ;  /* 0x00001006ff047984 */ /* 0x000ee20008000c00 */
[----:B--2---:R-:W-:-:S04]  /*0620*/  FADD R8, R19, R8 ;  /* 0x0000000813087221 */ /* 0x004fc80000000000 */
[----:B------:R-:W-:-:S04]  /*0630*/  FADD R9, R8, R9 ;  /* 0x0000000908097221 */ /* 0x000fc80000000000 */
[----:B------:R-:W-:-:S04]  /*0640*/  FADD R10, R9, R10 ;  /* 0x0000000a090a7221 */ /* 0x000fc80000000000 */
[----:B------:R-:W-:-:S04]  /*0650*/  FADD R11, R10, R11 ;  /* 0x0000000b0a0b7221 */ /* 0x000fc80000000000 */
[----:B---3--:R-:W-:-:S04]  /*0660*/  FADD R4, R11, R4 ;  /* 0x000000040b047221 */ /* 0x008fc80000000000 */
[----:B------:R-:W-:-:S04]  /*0670*/  FADD R5, R4, R5 ;  /* 0x0000000504057221 */ /* 0x000fc80000000000 */
[----:B------:R-:W-:-:S04]  /*0680*/  FADD R6, R5, R6 ;  /* 0x0000000605067221 */ /* 0x000fc80000000000 */
[----:B------:R-:W-:-:S07]  /*0690*/  FADD R19, R6, R7 ;  /* 0x0000000706137221 */ /* 0x000fce0000000000 */
.L_x_25:
[----:B------:R-:W-:Y:S05]  /*06a0*/  BRA.U !UP1, `(.L_x_24) ;  /* 0x0000000109507547 */ /* 0x000fea000b800000 */
[----:B------:R-:W-:Y:S02]  /*06b0*/  UISETP.GE.U32.AND UP0, UPT, UR8, 0x4, UPT ;  /* 0x000000040800788c */ /* 0x000fe4000bf06070 */
[----:B------:R-:W-:-:S04]  /*06c0*/  ULOP3.LUT UR6, UR9, 0x3, URZ, 0xc0, !UPT ;  /* 0x0000000309067892 */ /* 0x000fc8000f8ec0ff */
[----:B------:R-:W-:-:S03]  /*06d0*/  UISETP.NE.AND UP1, UPT, UR6, URZ, UPT ;  /* 0x000000ff0600728c */ /* 0x000fc6000bf25270 */
[----:B------:R-:W-:Y:S08]  /*06e0*/  BRA.U !UP0, `(.L_x_26) ;  /* 0x00000001081c7547 */ /* 0x000ff0000b800000 */
[----:B------:R-:W-:Y:S02]  /*06f0*/  ULEA UR7, UR4, UR5, 0x2 ;  /* 0x0000000504077291 */ /* 0x000fe4000f8e10ff */
[----:B------:R-:W-:-:S07]  /*0700*/  UIADD3 UR4, UPT, UPT, UR4, 0x4, URZ ;  /* 0x0000000404047890 */ /* 0x000fce000fffe0ff */
[----:B------:R-:W2:Y:S02]  /*0710*/  LDS.128 R4, [UR7] ;  /* 0x00000007ff047984 */ /* 0x000ea40008000c00 */
[----:B--2---:R-:W-:-:S04]  /*0720*/  FADD R4, R19, R4 ;  /* 0x0000000413047221 */ /* 0x004fc80000000000 */
[----:B------:R-:W-:-:S04]  /*0730*/  FADD R5, R4, R5 ;  /* 0x0000000504057221 */ /* 0x000fc80000000000 */
[----:B------:R-:W-:-:S04]  /*0740*/  FADD R6, R5, R6 ;  /* 0x0000000605067221 */ /* 0x000fc80000000000 */
[----:B------:R-:W-:-:S07]  /*0750*/  FADD R19, R6, R7 ;  /* 0x0000000706137221 */ /* 0x000fce0000000000 */
.L_x_26:
[----:B------:R-:W-:Y:S05]  /*0760*/  BRA.U !UP1, `(.L_x_24) ;  /* 0x0000000109207547 */ /* 0x000fea000b800000 */
[----:B------:R-:W-:Y:S02]  /*0770*/  ULEA UR4, UR4, UR5, 0x2 ;  /* 0x0000000504047291 */ /* 0x000fe4000f8e10ff */
[----:B------:R-:W-:-:S12]  /*0780*/  UIADD3 UR6, UPT, UPT, -UR6, URZ, URZ ;  /* 0x000000ff06067290 */ /* 0x000fd8000fffe1ff */
.L_x_27:
[----:B0-----:R-:W0:Y:S01]  /*0790*/  LDS R0, [UR4] ;  /* 0x00000004ff007984 */ /* 0x001e220008000800 */
[----:B------:R-:W-:Y:S02]  /*07a0*/  UIADD3 UR6, UPT, UPT, UR6, 0x1, URZ ;  /* 0x0000000106067890 */ /* 0x000fe4000fffe0ff */
[----:B------:R-:W-:Y:S02]  /*07b0*/  UIADD3 UR4, UPT, UPT, UR4, 0x4, URZ ;  /* 0x0000000404047890 */ /* 0x000fe4000fffe0ff */
[----:B------:R-:W-:Y:S01]  /*07c0*/  UISETP.NE.AND UP0, UPT, UR6, URZ, UPT ;  /* 0x000000ff0600728c */ /* 0x000fe2000bf05270 */
[----:B0-----:R-:W-:-:S08]  /*07d0*/  FADD R19, R0, R19 ;  /* 0x0000001300137221 */ /* 0x001fd00000000000 */
[----:B------:R-:W-:Y:S05]  /*07e0*/  BRA.U UP0, `(.L_x_27) ;  /* 0xfffffffd00e87547 */ /* 0x000fea000b83ffff */
.L_x_24:
[----:B------:R-:W0:Y:S02]  /*07f0*/  LDC.64 R4, c[0x0][0x380] ;  /* 0x0000e000ff047b82 */ /* 0x000e240000000a00 */
[----:B0-----:R-:W-:-:S05]  /*0800*/  IMAD.WIDE.U32 R2, R2, 0x4, R4 ;  /* 0x0000000402027825 */ /* 0x001fca00078e0004 */
[----:B-1----:R-:W-:Y:S01]  /*0810*/  STG.E desc[UR10][R2.64], R19 ;  /* 0x0000001302007986 */ /* 0x002fe2000c10190a */
[----:B------:R-:W-:Y:S05]  /*0820*/  EXIT ;  /* 0x000000000000794d */ /* 0x000fea0003800000 */
        .weak           $__internal_1_$__cuda_sm20_sqrt_rn_f32_slowpath
        .type           $__internal_1_$__cuda_sm20_sqrt_rn_f32_slowpath,@function
        .size           $__internal_1_$__cuda_sm20_sqrt_rn_f32_slowpath,(.L_x_43 - $__internal_1_$__cuda_sm20_sqrt_rn_f32_slowpath)
$__internal_1_$__cuda_sm20_sqrt_rn_f32_slowpath:
        /* <DEDUP_REMOVED lines=19> */
.L_x_28:
[----:B------:R-:W-:Y:S01]  /*0960*/  HFMA2 R5, -RZ, RZ, 0, 0 ;  /* 0x00000000ff057431 */ /* 0x000fe200000001ff */
[----:B------:R-:W-:Y:S02]  /*0970*/  MOV R0, R4 ;  /* 0x0000000400007202 */ /* 0x000fe40000000f00 */
[----:B------:R-:W-:-:S04]  /*0980*/  MOV R4, R11 ;  /* 0x0000000b00047202 */ /* 0x000fc80000000f00 */
[----:B------:R-:W-:Y:S05]  /*0990*/  RET.REL.NODEC R4 `(_Z14calc_trapezoidPff) ;  /* 0xfffffff404987950 */ /* 0x000fea0003c3ffff */
.L_x_29:
        /* <DEDUP_REMOVED lines=14> */
.L_x_43:


//--------------------- .text._Z14calc_rectanglePff --------------------------
	.section	.text._Z14calc_rectanglePff,"ax",@progbits
	.align	128
        .global         _Z14calc_rectanglePff
        .type           _Z14calc_rectanglePff,@function
        .size           _Z14calc_rectanglePff,(.L_x_44 - _Z14calc_rectanglePff)
        .other          _Z14calc_rectanglePff,@"STO_CUDA_ENTRY STV_DEFAULT"
_Z14calc_rectanglePff:
.text._Z14calc_rectanglePff:
        /* <DEDUP_REMOVED lines=10> */
[----:B------:R-:W-:-:S04]  /*00a0*/  FADD R0, R0, 0.5 ;  /* 0x3f00000000007421 */ /* 0x000fc80000000000 */
[----:B0-----:R-:W-:-:S04]  /*00b0*/  FFMA R0, R0, UR4, RZ ;  /* 0x0000000400007c23 */ /* 0x001fc800080000ff */
[----:B------:R0:W1:Y:S01]  /*00c0*/  MUFU.RSQ R3, R0 ;  /* 0x0000000000037308 */ /* 0x0000620000001400 */
[----:B------:R-:W-:-:S04]  /*00d0*/  IADD3 R4, PT, PT, R0, -0xd000000, RZ ;  /* 0xf300000000047810 */ /* 0x000fc80007ffe0ff */
[----:B------:R-:W-:-:S13]  /*00e0*/  ISETP.GT.U32.AND P0, PT, R4, 0x727fffff, PT ;  /* 0x727fffff0400780c */ /* 0x000fda0003f04070 */
[----:B01----:R-:W-:Y:S05]  /*00f0*/  @!P0 BRA `(.L_x_31) ;  /* 0x0000000000188947 */ /* 0x003fea0003800000 */
[----:B------:R-:W-:Y:S01]  /*0100*/  BSSY.RECONVERGENT B1, `(.L_x_32) ;  /* 0x0000003000017945 */ /* 0x000fe20003800200 */
[----:B------:R-:W-:-:S07]  /*0110*/  MOV R8, 0x130 ;  /* 0x0000013000087802 */ /* 0x000fce0000000f00 */
[----:B------:R-:W-:Y:S05]  /*0120*/  CALL.REL.NOINC `($__internal_2_$__cuda_sm20_sqrt_rn_f32_slowpath) ;  /* 0x0000000400787944 */ /* 0x000fea0003c00000 */
[----:B------:R-:W-:Y:S05]  /*0130*/  BSYNC.RECONVERGENT B1 ;  /* 0x0000000000017941 */ /* 0x000fea0003800200 */
.L_x_32:
[----:B------:R-:W-:Y:S01]  /*0140*/  MOV R0, R3 ;  /* 0x0000000300007202 */ /* 0x000fe20000000f00 */
[----:B------:R-:W-:Y:S06]  /*0150*/  BRA `(.L_x_33) ;  /* 0x0000000000107947 */ /* 0x000fec0003800000 */
.L_x_31:
[----:B------:R-:W-:Y:S01]  /*0160*/  FMUL.FTZ R5, R0, R3 ;  /* 0x0000000300057220 */ /* 0x000fe20000410000 */
[----:B------:R-:W-:-:S03]  /*0170*/  FMUL.FTZ R3, R3, 0.5 ;  /* 0x3f00000003037820 */ /* 0x000fc60000410000 */
[----:B------:R-:W-:-:S04]  /*0180*/  FFMA R0, -R5, R5, R0 ;  /* 0x0000000505007223 */ /* 0x000fc80000000100 */
[----:B------:R-:W-:-:S07]  /*0190*/  FFMA R0, R0, R3, R5 ;  /* 0x0000000300007223 */ /* 0x000fce0000000005 */
.L_x_33:
[----:B------:R-:W-:Y:S05]  /*01a0*/  BSYNC.RECONVERGENT B0 ;  /* 0x0000000000007941 */ /* 0x000fea0003800200 */
.L_x_30:
[----:B------:R-:W0:Y:S01]  /*01b0*/  S2UR UR5, SR_CgaCtaId ;  /* 0x00000000000579c3 */ /* 0x000e220000008800 */
[----:B------:R-:W-:Y:S01]  /*01c0*/  UMOV UR4, 0x400 ;  /* 0x0000040000047882 */ /* 0x000fe20000000000 */
[----:B------:R-:W-:Y:S01]  /*01d0*/  ISETP.NE.AND P0, PT, R9, RZ, PT ;  /* 0x000000ff0900720c */ /* 0x000fe20003f05270 */
        /* <DEDUP_REMOVED lines=15> */
.L_x_35:
        /* <DEDUP_REMOVED lines=24> */
.L_x_34:
        /* <DEDUP_REMOVED lines=19> */
.L_x_37:
        /* <DEDUP_REMOVED lines=12> */
.L_x_38:
[----:B------:R-:W-:Y:S05]  /*0640*/  BRA.U !UP1, `(.L_x_36) ;  /* 0x0000000109207547 */ /* 0x000fea000b800000 */
[----:B------:R-:W-:Y:S02]  /*0650*/  ULEA UR4, UR4, UR5, 0x2 ;  /* 0x0000000504047291 */ /* 0x000fe4000f8e10ff */
[----:B------:R-:W-:-:S12]  /*0660*/  UIADD3 UR6, UPT, UPT, -UR6, URZ, URZ ;  /* 0x000000ff06067290 */ /* 0x000fd8000fffe1ff */
.L_x_39:
[----:B0-----:R-:W0:Y:S01]  /*0670*/  LDS R0, [UR4] ;  /* 0x00000004ff007984 */ /* 0x001e220008000800 */
[----:B------:R-:W-:Y:S02]  /*0680*/  UIADD3 UR6, UPT, UPT, UR6, 0x1, URZ ;  /* 0x0000000106067890 */ /* 0x000fe4000fffe0ff */
[----:B------:R-:W-:Y:S02]  /*0690*/  UIADD3 UR4, UPT, UPT, UR4, 0x4, URZ ;  /* 0x0000000404047890 */ /* 0x000fe4000fffe0ff */
[----:B------:R-:W-:Y:S01]  /*06a0*/  UISETP.NE.AND UP0, UPT, UR6, URZ, UPT ;  /* 0x000000ff0600728c */ /* 0x000fe2000bf05270 */
[----:B0-----:R-:W-:-:S08]  /*06b0*/  FADD R19, R0, R19 ;  /* 0x0000001300137221 */ /* 0x001fd00000000000 */
[----:B------:R-:W-:Y:S05]  /*06c0*/  BRA.U UP0, `(.L_x_39) ;  /* 0xfffffffd00e87547 */ /* 0x000fea000b83ffff */
.L_x_36:
[----:B------:R-:W0:Y:S02]  /*06d0*/  LDC.64 R4, c[0x0][0x380] ;  /* 0x0000e000ff047b82 */ /* 0x000e240000000a00 */
[----:B0-----:R-:W-:-:S05]  /*06e0*/  IMAD.WIDE.U32 R2, R2, 0x4, R4 ;  /* 0x0000000402027825 */ /* 0x001fca00078e0004 */
[----:B-1----:R-:W-:Y:S01]  /*06f0*/  STG.E desc[UR10][R2.64], R19 ;  /* 0x0000001302007986 */ /* 0x002fe2000c10190a */
[----:B------:R-:W-:Y:S05]  /*0700*/  EXIT ;  /* 0x000000000000794d */ /* 0x000fea0003800000 */
        .weak           $__internal_2_$__cuda_sm20_sqrt_rn_f32_slowpath
        .type           $__internal_2_$__cuda_sm20_sqrt_rn_f32_slowpath,@function
        .size           $__internal_2_$__cuda_sm20_sqrt_rn_f32_slowpath,(.L_x_44 - $__internal_2_$__cuda_sm20_sqrt_rn_f32_slowpath)
$__internal_2_$__cuda_sm20_sqrt_rn_f32_slowpath:
        /* <DEDUP_REMOVED lines=19> */
.L_x_40:
[----:B------:R-:W-:Y:S01]  /*0840*/  HFMA2 R5, -RZ, RZ, 0, 0 ;  /* 0x00000000ff057431 */ /* 0x000fe200000001ff */
[----:B------:R-:W-:-:S04]  /*0850*/  MOV R4, R8 ;  /* 0x0000000800047202 */ /* 0x000fc80000000f00 */
[----:B------:R-:W-:Y:S05]  /*0860*/  RET.REL.NODEC R4 `(_Z14calc_rectanglePff) ;  /* 0xfffffff404e47950 */ /* 0x000fea0003c3ffff */
.L_x_41:
        /* <DEDUP_REMOVED lines=9> */
.L_x_44:


//--------------------- .nv.shared._Z12calc_simpsonPff --------------------------
	.section	.nv.shared._Z12calc_simpsonPff,"aw",@nobits
	.sectionflags	@""
	.align	4
.nv.shared._Z12calc_simpsonPff:
	.zero		2048


//--------------------- .nv.shared.reserved.0     --------------------------
	.section	.nv.shared.reserved.0,"aw",@nobits
	.weak		__nv_reservedSMEM_offset_0_alias
	.size		__nv_reservedSMEM_offset_0_alias, 0, 64
	.other		__nv_reservedSMEM_offset_0_alias,@"STO_CUDA_RESERVED_SHARED STV_DEFAULT"
__nv_reservedSMEM_offset_0_alias:
	.zero		0
	.zero		64


//--------------------- .nv.shared._Z14calc_trapezoidPff --------------------------
	.section	.nv.shared._Z14calc_trapezoidPff,"aw",@nobits
	.sectionflags	@""
	.align	4
.nv.shared._Z14calc_trapezoidPff:
	.zero		1536


//--------------------- .nv.shared._Z14calc_rectanglePff --------------------------
	.section	.nv.shared._Z14calc_rectanglePff,"aw",@nobits
	.sectionflags	@""
	.align	4
.nv.shared._Z14calc_rectanglePff:
	.zero		2048


//--------------------- .nv.constant0._Z12calc_simpsonPff --------------------------
	.section	.nv.constant0._Z12calc_simpsonPff,"a",@progbits
	.sectionflags	@""
	.align	4
.nv.constant0._Z12calc_simpsonPff:
	.zero		908


//--------------------- .nv.constant0._Z14calc_trapezoidPff --------------------------
	.section	.nv.constant0._Z14calc_trapezoidPff,"a",@progbits
	.sectionflags	@""
	.align	4
.nv.constant0._Z14calc_trapezoidPff:
	.zero		908


//--------------------- .nv.constant0._Z14calc_rectanglePff --------------------------
	.section	.nv.constant0._Z14calc_rectanglePff,"a",@progbits
	.sectionflags	@""
	.align	4
.nv.constant0._Z14calc_rectanglePff:
	.zero		908


//--------------------- SYMBOLS --------------------------

	.type		.nv.reservedSmem.offset0,@object
	.size		.nv.reservedSmem.offset0,0x4
	.type		.nv.reservedSmem.cap,@object
	.size		.nv.reservedSmem.cap,0x4
